// auto-generated by cutlass_sweep.gemm — config: {"arch": "sm_100", "cluster_m": 2, "cluster_n": 2, "dtype": "bf16", "stages": 3, "tile_k": 32, "tile_m": 256, "tile_n": 128}
#include "cutlass/cutlass.h"
#include "cutlass/gemm/collective/collective_builder.hpp"
#include "cutlass/gemm/device/gemm_universal_adapter.h"
#include "cutlass/gemm/kernel/gemm_universal.hpp"
#include "cutlass/epilogue/collective/collective_builder.hpp"

using ElemA = cutlass::bfloat16_t;
using ElemB = cutlass::bfloat16_t;
using ElemCD = cutlass::bfloat16_t;
using Acc  = float;
using TileShape    = cute::Shape<cute::_256, cute::_128, cute::_32>;
using ClusterShape = cute::Shape<cute::_2, cute::_2, cute::_1>;

using CollectiveEpilogue = typename cutlass::epilogue::collective::CollectiveBuilder<
    cutlass::arch::Sm100, cutlass::arch::OpClassTensorOp,
    TileShape, ClusterShape,
    cutlass::epilogue::collective::EpilogueTileAuto,
    Acc, Acc,
    ElemCD, cutlass::layout::RowMajor, 128 / cutlass::sizeof_bits<ElemCD>::value,
    ElemCD, cutlass::layout::RowMajor, 128 / cutlass::sizeof_bits<ElemCD>::value,
    cutlass::epilogue::collective::EpilogueScheduleAuto
  >::CollectiveOp;

using CollectiveMainloop = typename cutlass::gemm::collective::CollectiveBuilder<
    cutlass::arch::Sm100, cutlass::arch::OpClassTensorOp,
    ElemA, cutlass::layout::RowMajor, 128 / cutlass::sizeof_bits<ElemA>::value,
    ElemB, cutlass::layout::ColumnMajor, 128 / cutlass::sizeof_bits<ElemB>::value,
    Acc,
    TileShape, ClusterShape,
    cutlass::gemm::collective::StageCount<3>,
    cutlass::gemm::collective::KernelScheduleAuto
  >::CollectiveOp;

using GemmKernel = cutlass::gemm::kernel::GemmUniversal<
    cute::Shape<int,int,int,int>,
    CollectiveMainloop,
    CollectiveEpilogue
>;
using Gemm = cutlass::gemm::device::GemmUniversalAdapter<GemmKernel>;

// Force the device kernel symbol into the cubin without needing a host main.
auto* _anchor = &cutlass::device_kernel<GemmKernel>;


// ===== COMPILED SASS (sm_100a) =====

	.target	sm_100a

	.elftype	@"ET_EXEC"


//--------------------- .note.nv.tkinfo           --------------------------
	.section	.note.nv.tkinfo,"",@"SHT_NOTE"
	.sectionflags	@"SHF_NOTE_NV_TKINFO"
	.tkinfo
        /*0018*/ 	.word	0x00000002
        /*0030*/ 	.string	""
        /*0030*/ 	.string	"ptxas"
        /*0030*/ 	.string	"Cuda compilation tools, release 13.0, V13.0.88"
        /*0030*/ 	.string	"Build cuda_13.0.r13.0/compiler.36424714_0"
        /*0030*/ 	.string	"-arch sm_100a -m 64 "



//--------------------- .note.nv.cuinfo           --------------------------
	.section	.note.nv.cuinfo,"",@"SHT_NOTE"
	.sectionflags	@"SHF_NOTE_NV_CUINFO"
        /*0018*/ 	.short	0x0002
        /*001a*/ 	.short	0x0064
        /*001c*/ 	.short	0x0082
	.zero		2


//--------------------- .nv.info                  --------------------------
	.section	.nv.info,"",@"SHT_CUDA_INFO"
	.align	4


	//----- nvinfo : EIATTR_REGCOUNT
	.align		4
        /*0000*/ 	.byte	0x04, 0x2f
        /*0002*/ 	.short	(.L_19 - .L_18)
	.align		4
.L_18:
        /*0004*/ 	.word	index@(_ZN7cutlass13device_kernelINS_4gemm6kernel13GemmUniversalIN4cute5tupleIJiiiiEEENS1_10collective13CollectiveMmaINS1_35MainloopSm100TmaUmmaWarpSpecializedILi3ELi2ELi4ENS5_IJNS4_1CILi2EEESB_NSA_ILi1EEEEEEEENS5_IJNSA_ILi256EEENSA_ILi128EEENSA_ILi32EEEEEENS_10bfloat16_tENS5_IJlSC_lEEESJ_SK_NS4_8TiledMMAINS4_8MMA_AtomIJNS4_26SM100_MMA_F16BF16_2x1SM_SSISJ_SJ_fLi256ELi128ELNS4_4UMMA5MajorE0ELSP_0ELNSO_7ScaleInE0ELSQ_0EEEEEENS4_6LayoutINS5_IJSC_SC_SC_EEENS5_IJNSA_ILi0EEESV_SV_EEEEENS5_IJNS4_10UnderscoreESY_SY_EEEEENS4_28SM100_TMA_2SM_LOAD_MULTICASTENS4_14ComposedLayoutINS4_7SwizzleILi2ELi4ELi3EEENS4_18smem_ptr_flag_bitsILi16EEENST_INS5_IJNSA_ILi8EEESH_EEENS5_IJSH_SC_EEEEEEEvNS4_8identityENS4_18SM100_TMA_2SM_LOADES1B_vS1C_EENS_8epilogue10collective18CollectiveEpilogueINS1F_23Sm100TmaWarpSpecializedILi4ELi2ELi32ELb1ELb0EEEJNS5_IJSG_SG_SH_EEENS5_IJNST_ISG_SC_EENST_ISH_SC_EEEEESJ_SK_SJ_SK_NS1F_6fusion15FusionCallbacksIS1J_NS1O_17LinearCombinationISJ_fSJ_fLNS_15FloatRoundStyleE2EEES1K_S1N_JEEENS4_5SM1004TMEM4LOAD26SM100_TMEM_LOAD_32dp32b32xENS4_13SM90_TMA_LOADES1B_NS4_39AutoVectorizingCopyWithAssumedAlignmentILi128EEENS4_14SM90_TMA_STOREES1B_S20_S20_EEEvvEEEEvNT_6ParamsE)
        /*0008*/ 	.word	0x00000076


	//----- nvinfo : EIATTR_FRAME_SIZE
	.align		4
.L_19:
        /*000c*/ 	.byte	0x04, 0x11
        /*000e*/ 	.short	(.L_21 - .L_20)
	.align		4
.L_20:
        /*0010*/ 	.word	index@($__internal_2_$__cuda_sm10x_tcgen05_guardrail_trap_unallocated_columns_being_dealloced)
        /*0014*/ 	.word	0x00000000


	//----- nvinfo : EIATTR_FRAME_SIZE
	.align		4
.L_21:
        /*0018*/ 	.byte	0x04, 0x11
        /*001a*/ 	.short	(.L_23 - .L_22)
	.align		4
.L_22:
        /*001c*/ 	.word	index@($__internal_1_$__cuda_sm10x_tcgen05_guardrail_trap_phase_invalid_during_alloc)
        /*0020*/ 	.word	0x00000000


	//----- nvinfo : EIATTR_FRAME_SIZE
	.align		4
.L_23:
        /*0024*/ 	.byte	0x04, 0x11
        /*0026*/ 	.short	(.L_25 - .L_24)
	.align		4
.L_24:
        /*0028*/ 	.word	index@($__internal_0_$__cuda_sm10x_tcgen05_guardrail_trap_col_being_dealloced_not_returned_by_alloc)
        /*002c*/ 	.word	0x00000000


	//----- nvinfo : EIATTR_FRAME_SIZE
	.align		4
.L_25:
        /*0030*/ 	.byte	0x04, 0x11
        /*0032*/ 	.short	(.L_27 - .L_26)
	.align		4
.L_26:
        /*0034*/ 	.word	index@(_ZN7cutlass13device_kernelINS_4gemm6kernel13GemmUniversalIN4cute5tupleIJiiiiEEENS1_10collective13CollectiveMmaINS1_35MainloopSm100TmaUmmaWarpSpecializedILi3ELi2ELi4ENS5_IJNS4_1CILi2EEESB_NSA_ILi1EEEEEEEENS5_IJNSA_ILi256EEENSA_ILi128EEENSA_ILi32EEEEEENS_10bfloat16_tENS5_IJlSC_lEEESJ_SK_NS4_8TiledMMAINS4_8MMA_AtomIJNS4_26SM100_MMA_F16BF16_2x1SM_SSISJ_SJ_fLi256ELi128ELNS4_4UMMA5MajorE0ELSP_0ELNSO_7ScaleInE0ELSQ_0EEEEEENS4_6LayoutINS5_IJSC_SC_SC_EEENS5_IJNSA_ILi0EEESV_SV_EEEEENS5_IJNS4_10UnderscoreESY_SY_EEEEENS4_28SM100_TMA_2SM_LOAD_MULTICASTENS4_14ComposedLayoutINS4_7SwizzleILi2ELi4ELi3EEENS4_18smem_ptr_flag_bitsILi16EEENST_INS5_IJNSA_ILi8EEESH_EEENS5_IJSH_SC_EEEEEEEvNS4_8identityENS4_18SM100_TMA_2SM_LOADES1B_vS1C_EENS_8epilogue10collective18CollectiveEpilogueINS1F_23Sm100TmaWarpSpecializedILi4ELi2ELi32ELb1ELb0EEEJNS5_IJSG_SG_SH_EEENS5_IJNST_ISG_SC_EENST_ISH_SC_EEEEESJ_SK_SJ_SK_NS1F_6fusion15FusionCallbacksIS1J_NS1O_17LinearCombinationISJ_fSJ_fLNS_15FloatRoundStyleE2EEES1K_S1N_JEEENS4_5SM1004TMEM4LOAD26SM100_TMEM_LOAD_32dp32b32xENS4_13SM90_TMA_LOADES1B_NS4_39AutoVectorizingCopyWithAssumedAlignmentILi128EEENS4_14SM90_TMA_STOREES1B_S20_S20_EEEvvEEEEvNT_6ParamsE)
        /*0038*/ 	.word	0x00000000


	//----- nvinfo : EIATTR_MIN_STACK_SIZE
	.align		4
.L_27:
        /*003c*/ 	.byte	0x04, 0x12
        /*003e*/ 	.short	(.L_29 - .L_28)
	.align		4
.L_28:
        /*0040*/ 	.word	index@(_ZN7cutlass13device_kernelINS_4gemm6kernel13GemmUniversalIN4cute5tupleIJiiiiEEENS1_10collective13CollectiveMmaINS1_35MainloopSm100TmaUmmaWarpSpecializedILi3ELi2ELi4ENS5_IJNS4_1CILi2EEESB_NSA_ILi1EEEEEEEENS5_IJNSA_ILi256EEENSA_ILi128EEENSA_ILi32EEEEEENS_10bfloat16_tENS5_IJlSC_lEEESJ_SK_NS4_8TiledMMAINS4_8MMA_AtomIJNS4_26SM100_MMA_F16BF16_2x1SM_SSISJ_SJ_fLi256ELi128ELNS4_4UMMA5MajorE0ELSP_0ELNSO_7ScaleInE0ELSQ_0EEEEEENS4_6LayoutINS5_IJSC_SC_SC_EEENS5_IJNSA_ILi0EEESV_SV_EEEEENS5_IJNS4_10UnderscoreESY_SY_EEEEENS4_28SM100_TMA_2SM_LOAD_MULTICASTENS4_14ComposedLayoutINS4_7SwizzleILi2ELi4ELi3EEENS4_18smem_ptr_flag_bitsILi16EEENST_INS5_IJNSA_ILi8EEESH_EEENS5_IJSH_SC_EEEEEEEvNS4_8identityENS4_18SM100_TMA_2SM_LOADES1B_vS1C_EENS_8epilogue10collective18CollectiveEpilogueINS1F_23Sm100TmaWarpSpecializedILi4ELi2ELi32ELb1ELb0EEEJNS5_IJSG_SG_SH_EEENS5_IJNST_ISG_SC_EENST_ISH_SC_EEEEESJ_SK_SJ_SK_NS1F_6fusion15FusionCallbacksIS1J_NS1O_17LinearCombinationISJ_fSJ_fLNS_15FloatRoundStyleE2EEES1K_S1N_JEEENS4_5SM1004TMEM4LOAD26SM100_TMEM_LOAD_32dp32b32xENS4_13SM90_TMA_LOADES1B_NS4_39AutoVectorizingCopyWithAssumedAlignmentILi128EEENS4_14SM90_TMA_STOREES1B_S20_S20_EEEvvEEEEvNT_6ParamsE)
        /*0044*/ 	.word	0x00000000
.L_29:


//--------------------- .nv.compat                --------------------------
	.section	.nv.compat,"",@"SHT_CUDA_COMPAT_INFO"
	.align	4
        /*0000*/ 	.byte	0x02, 0x09, 0x01, 0x00, 0x02, 0x02, 0x02, 0x00, 0x02, 0x05, 0x05, 0x00, 0x03, 0x07, 0x01, 0x01
        /*0010*/ 	.byte	0x02, 0x03, 0x01, 0x00, 0x02, 0x06, 0x01, 0x00, 0x04, 0x0b, 0x08, 0x00, 0x09, 0x00, 0x00, 0x00
        /*0020*/ 	.byte	0x00, 0x00, 0x00, 0x00


//--------------------- .nv.info._ZN7cutlass13device_kernelINS_4gemm6kernel13GemmUniversalIN4cute5tupleIJiiiiEEENS1_10collective13CollectiveMmaINS1_35MainloopSm100TmaUmmaWarpSpecializedILi3ELi2ELi4ENS5_IJNS4_1CILi2EEESB_NSA_ILi1EEEEEEEENS5_IJNSA_ILi256EEENSA_ILi128EEENSA_ILi32EEEEEENS_10bfloat16_tENS5_IJlSC_lEEESJ_SK_NS4_8TiledMMAINS4_8MMA_AtomIJNS4_26SM100_MMA_F16BF16_2x1SM_SSISJ_SJ_fLi256ELi128ELNS4_4UMMA5MajorE0ELSP_0ELNSO_7ScaleInE0ELSQ_0EEEEEENS4_6LayoutINS5_IJSC_SC_SC_EEENS5_IJNSA_ILi0EEESV_SV_EEEEENS5_IJNS4_10UnderscoreESY_SY_EEEEENS4_28SM100_TMA_2SM_LOAD_MULTICASTENS4_14ComposedLayoutINS4_7SwizzleILi2ELi4ELi3EEENS4_18smem_ptr_flag_bitsILi16EEENST_INS5_IJNSA_ILi8EEESH_EEENS5_IJSH_SC_EEEEEEEvNS4_8identityENS4_18SM100_TMA_2SM_LOADES1B_vS1C_EENS_8epilogue10collective18CollectiveEpilogueINS1F_23Sm100TmaWarpSpecializedILi4ELi2ELi32ELb1ELb0EEEJNS5_IJSG_SG_SH_EEENS5_IJNST_ISG_SC_EENST_ISH_SC_EEEEESJ_SK_SJ_SK_NS1F_6fusion15FusionCallbacksIS1J_NS1O_17LinearCombinationISJ_fSJ_fLNS_15FloatRoundStyleE2EEES1K_S1N_JEEENS4_5SM1004TMEM4LOAD26SM100_TMEM_LOAD_32dp32b32xENS4_13SM90_TMA_LOADES1B_NS4_39AutoVectorizingCopyWithAssumedAlignmentILi128EEENS4_14SM90_TMA_STOREES1B_S20_S20_EEEvvEEEEvNT_6ParamsE --------------------------
	.section	.nv.info._ZN7cutlass13device_kernelINS_4gemm6kernel13GemmUniversalIN4cute5tupleIJiiiiEEENS1_10collective13CollectiveMmaINS1_35MainloopSm100TmaUmmaWarpSpecializedILi3ELi2ELi4ENS5_IJNS4_1CILi2EEESB_NSA_ILi1EEEEEEEENS5_IJNSA_ILi256EEENSA_ILi128EEENSA_ILi32EEEEEENS_10bfloat16_tENS5_IJlSC_lEEESJ_SK_NS4_8TiledMMAINS4_8MMA_AtomIJNS4_26SM100_MMA_F16BF16_2x1SM_SSISJ_SJ_fLi256ELi128ELNS4_4UMMA5MajorE0ELSP_0ELNSO_7ScaleInE0ELSQ_0EEEEEENS4_6LayoutINS5_IJSC_SC_SC_EEENS5_IJNSA_ILi0EEESV_SV_EEEEENS5_IJNS4_10UnderscoreESY_SY_EEEEENS4_28SM100_TMA_2SM_LOAD_MULTICASTENS4_14ComposedLayoutINS4_7SwizzleILi2ELi4ELi3EEENS4_18smem_ptr_flag_bitsILi16EEENST_INS5_IJNSA_ILi8EEESH_EEENS5_IJSH_SC_EEEEEEEvNS4_8identityENS4_18SM100_TMA_2SM_LOADES1B_vS1C_EENS_8epilogue10collective18CollectiveEpilogueINS1F_23Sm100TmaWarpSpecializedILi4ELi2ELi32ELb1ELb0EEEJNS5_IJSG_SG_SH_EEENS5_IJNST_ISG_SC_EENST_ISH_SC_EEEEESJ_SK_SJ_SK_NS1F_6fusion15FusionCallbacksIS1J_NS1O_17LinearCombinationISJ_fSJ_fLNS_15FloatRoundStyleE2EEES1K_S1N_JEEENS4_5SM1004TMEM4LOAD26SM100_TMEM_LOAD_32dp32b32xENS4_13SM90_TMA_LOADES1B_NS4_39AutoVectorizingCopyWithAssumedAlignmentILi128EEENS4_14SM90_TMA_STOREES1B_S20_S20_EEEvvEEEEvNT_6ParamsE,"",@"SHT_CUDA_INFO"
	.sectionflags	@""
	.align	4


	//----- nvinfo : EIATTR_CUDA_API_VERSION
	.align		4
        /*0000*/ 	.byte	0x04, 0x37
        /*0002*/ 	.short	(.L_31 - .L_30)
.L_30:
        /*0004*/ 	.word	0x00000082


	//----- nvinfo : EIATTR_KPARAM_INFO
	.align		4
.L_31:
        /*0008*/ 	.byte	0x04, 0x17
        /*000a*/ 	.short	(.L_33 - .L_32)
.L_32:
        /*000c*/ 	.word	0x00000000
        /*0010*/ 	.short	0x0000
        /*0012*/ 	.short	0x0000
        /*0014*/ 	.byte	0x00, 0xf0, 0x01, 0x20


	//----- nvinfo : EIATTR_AT_ENTRY_FRAGMENTS
	.align		4
.L_33:
        /*0018*/ 	.byte	0x04, 0x4f
        /*001a*/ 	.short	(.L_35 - .L_34)


	//   ....[0]....
.L_34:
        /*001c*/ 	.word	0x00000007


	//----- nvinfo : EIATTR_RESERVED_SMEM_USED
	.align		4
.L_35:
        /*0020*/ 	.byte	0x01, 0x41
	.zero		2


	//----- nvinfo : EIATTR_SPARSE_MMA_MASK
	.align		4
        /*0024*/ 	.byte	0x03, 0x50
        /*0026*/ 	.short	0x0000


	//----- nvinfo : EIATTR_TCGEN05_2CTA_USED
	.align		4
        /*0028*/ 	.byte	0x01, 0x52
	.zero		2


	//----- nvinfo : EIATTR_MAXREG_COUNT
	.align		4
        /*002c*/ 	.byte	0x03, 0x1b
        /*002e*/ 	.short	0x00ff


	//----- nvinfo : EIATTR_NUM_BARRIERS
	.align		4
        /*0030*/ 	.byte	0x02, 0x4c
        /*0032*/ 	.byte	0x07
	.zero		1


	//----- nvinfo : EIATTR_EXTERNS
	.align		4
        /*0034*/ 	.byte	0x04, 0x0f
        /*0036*/ 	.short	(.L_37 - .L_36)


	//   ....[0]....
	.align		4
.L_36:
        /*0038*/ 	.word	index@(__assertfail)


	//----- nvinfo : EIATTR_MERCURY_ISA_VERSION
	.align		4
.L_37:
        /*003c*/ 	.byte	0x03, 0x5f
        /*003e*/ 	.short	0x0101


	//----- nvinfo : EIATTR_INT_WARP_WIDE_INSTR_OFFSETS
	.align		4
        /*0040*/ 	.byte	0x04, 0x31
        /*0042*/ 	.short	(.L_39 - .L_38)


	//   ....[0]....
.L_38:
        /*0044*/ 	.word	0x00000dc0


	//   ....[1]....
        /*0048*/ 	.word	0x00000e70


	//   ....[2]....
        /*004c*/ 	.word	0x00004220


	//   ....[3]....
        /*0050*/ 	.word	0x00004240


	//   ....[4]....
        /*0054*/ 	.word	0x00004270


	//   ....[5]....
        /*0058*/ 	.word	0x00004df0


	//   ....[6]....
        /*005c*/ 	.word	0x00004e60


	//   ....[7]....
        /*0060*/ 	.word	0x00004f30


	//   ....[8]....
        /*0064*/ 	.word	0x00004fb0


	//   ....[9]....
        /*0068*/ 	.word	0x000050a0


	//   ....[10]....
        /*006c*/ 	.word	0x00005120


	//   ....[11]....
        /*0070*/ 	.word	0x00005200


	//   ....[12]....
        /*0074*/ 	.word	0x000052b0


	//----- nvinfo : EIATTR_COOP_GROUP_MASK_REGIDS
	.align		4
.L_39:
        /*0078*/ 	.byte	0x04, 0x29
        /*007a*/ 	.short	(.L_41 - .L_40)


	//   ....[0]....
.L_40:
        /*007c*/ 	.word	0xffffffff


	//   ....[1]....
        /*0080*/ 	.word	0xffffffff


	//   ....[2]....
        /*0084*/ 	.word	0xffffffff


	//   ....[3]....
        /*0088*/ 	.word	0xffffffff


	//   ....[4]....
        /*008c*/ 	.word	0xffffffff


	//   ....[5]....
        /*0090*/ 	.word	0xffffffff


	//   ....[6]....
        /*0094*/ 	.word	0xffffffff


	//   ....[7]....
        /*0098*/ 	.word	0xffffffff


	//   ....[8]....
        /*009c*/ 	.word	0xffffffff


	//   ....[9]....
        /*00a0*/ 	.word	0xffffffff


	//   ....[10]....
        /*00a4*/ 	.word	0xffffffff


	//   ....[11]....
        /*00a8*/ 	.word	0xffffffff


	//   ....[12]....
        /*00ac*/ 	.word	0xffffffff


	//   ....[13]....
        /*00b0*/ 	.word	0xffffffff


	//----- nvinfo : EIATTR_COOP_GROUP_INSTR_OFFSETS
	.align		4
.L_41:
        /*00b4*/ 	.byte	0x04, 0x28
        /*00b6*/ 	.short	(.L_43 - .L_42)


	//   ....[0]....
.L_42:
        /*00b8*/ 	.word	0x000000b0


	//   ....[1]....
        /*00bc*/ 	.word	0x00000520


	//   ....[2]....
        /*00c0*/ 	.word	0x000006d0


	//   ....[3]....
        /*00c4*/ 	.word	0x00000870


	//   ....[4]....
        /*00c8*/ 	.word	0x00000970


	//   ....[5]....
        /*00cc*/ 	.word	0x00000ae0


	//   ....[6]....
        /*00d0*/ 	.word	0x00000c80


	//   ....[7]....
        /*00d4*/ 	.word	0x00000ee0


	//   ....[8]....
        /*00d8*/ 	.word	0x00002280


	//   ....[9]....
        /*00dc*/ 	.word	0x000030e0


	//   ....[10]....
        /*00e0*/ 	.word	0x000035b0


	//   ....[11]....
        /*00e4*/ 	.word	0x000035e0


	//   ....[12]....
        /*00e8*/ 	.word	0x00004120


	//   ....[13]....
        /*00ec*/ 	.word	0x00004330


	//----- nvinfo : EIATTR_VRC_CTA_INIT_COUNT
	.align		4
.L_43:
        /*00f0*/ 	.byte	0x02, 0x4a
        /*00f2*/ 	.byte	0x80
	.zero		1


	//----- nvinfo : EIATTR_SYSCALL_OFFSETS
	.align		4
        /*00f4*/ 	.byte	0x04, 0x46
        /*00f6*/ 	.short	(.L_45 - .L_44)


	//   ....[0]....
.L_44:
        /*00f8*/ 	.word	0x00005f10


	//   ....[1]....
        /*00fc*/ 	.word	0x00006000


	//   ....[2]....
        /*0100*/ 	.word	0x000067a0


	//   ....[3]....
        /*0104*/ 	.word	0x00007420


	//   ....[4]....
        /*0108*/ 	.word	0x00008080


	//   ....[5]....
        /*010c*/ 	.word	0x00008cd0


	//----- nvinfo : EIATTR_MBARRIER_INSTR_OFFSETS
	.align		4
.L_45:
        /*0110*/ 	.byte	0x04, 0x39
        /*0112*/ 	.short	(.L_47 - .L_46)


	//   ....[0]....
.L_46:
        /*0114*/ 	.word	0x00000660
        /*0118*/ 	.word	0x000000ff
        /*011c*/ 	.word	0x00000000
        /*0120*/ 	.short	0x0100
        /*0122*/ 	.byte	0x04
	.zero		1


	//   ....[1]....
        /*0124*/ 	.word	0x00000670
        /*0128*/ 	.word	0x000000ff
        /*012c*/ 	.word	0x00000018
        /*0130*/ 	.short	0x0100
        /*0132*/ 	.byte	0x04
	.zero		1


	//   ....[2]....
        /*0134*/ 	.word	0x00000680
        /*0138*/ 	.word	0x000000ff
        /*013c*/ 	.word	0x00000008
        /*0140*/ 	.short	0x0100
        /*0142*/ 	.byte	0x04
	.zero		1


	//   ....[3]....
        /*0144*/ 	.word	0x00000690
        /*0148*/ 	.word	0x000000ff
        /*014c*/ 	.word	0x00000020
        /*0150*/ 	.short	0x0100
        /*0152*/ 	.byte	0x04
	.zero		1


	//   ....[4]....
        /*0154*/ 	.word	0x000006a0
        /*0158*/ 	.word	0x000000ff
        /*015c*/ 	.word	0x00000010
        /*0160*/ 	.short	0x0100
        /*0162*/ 	.byte	0x04
	.zero		1


	//   ....[5]....
        /*0164*/ 	.word	0x000006b0
        /*0168*/ 	.word	0x000000ff
        /*016c*/ 	.word	0x00000028
        /*0170*/ 	.short	0x0100
        /*0172*/ 	.byte	0x04
	.zero		1


	//   ....[6]....
        /*0174*/ 	.word	0x000007e0
        /*0178*/ 	.word	0x000000ff
        /*017c*/ 	.word	0x00000030
        /*0180*/ 	.short	0x0100
        /*0182*/ 	.byte	0x04
	.zero		1


	//   ....[7]....
        /*0184*/ 	.word	0x000007f0
        /*0188*/ 	.word	0x000000ff
        /*018c*/ 	.word	0x00000050
        /*0190*/ 	.short	0x0100
        /*0192*/ 	.byte	0x04
	.zero		1


	//   ....[8]....
        /*0194*/ 	.word	0x00000800
        /*0198*/ 	.word	0x000000ff
        /*019c*/ 	.word	0x00000038
        /*01a0*/ 	.short	0x0100
        /*01a2*/ 	.byte	0x04
	.zero		1


	//   ....[9]....
        /*01a4*/ 	.word	0x00000810
        /*01a8*/ 	.word	0x000000ff
        /*01ac*/ 	.word	0x00000058
        /*01b0*/ 	.short	0x0100
        /*01b2*/ 	.byte	0x04
	.zero		1


	//   ....[10]....
        /*01b4*/ 	.word	0x00000820
        /*01b8*/ 	.word	0x000000ff
        /*01bc*/ 	.word	0x00000040
        /*01c0*/ 	.short	0x0100
        /*01c2*/ 	.byte	0x04
	.zero		1


	//   ....[11]....
        /*01c4*/ 	.word	0x00000830
        /*01c8*/ 	.word	0x000000ff
        /*01cc*/ 	.word	0x00000060
        /*01d0*/ 	.short	0x0100
        /*01d2*/ 	.byte	0x04
	.zero		1


	//   ....[12]....
        /*01d4*/ 	.word	0x00000840
        /*01d8*/ 	.word	0x000000ff
        /*01dc*/ 	.word	0x00000048
        /*01e0*/ 	.short	0x0100
        /*01e2*/ 	.byte	0x04
	.zero		1


	//   ....[13]....
        /*01e4*/ 	.word	0x00000850
        /*01e8*/ 	.word	0x000000ff
        /*01ec*/ 	.word	0x00000068
        /*01f0*/ 	.short	0x0100
        /*01f2*/ 	.byte	0x04
	.zero		1


	//   ....[14]....
        /*01f4*/ 	.word	0x00000940
        /*01f8*/ 	.word	0x000000ff
        /*01fc*/ 	.word	0x00000070
        /*0200*/ 	.short	0x0100
        /*0202*/ 	.byte	0x06
	.zero		1


	//   ....[15]....
        /*0204*/ 	.word	0x00000950
        /*0208*/ 	.word	0x000000ff
        /*020c*/ 	.word	0x00000078
        /*0210*/ 	.short	0x0100
        /*0212*/ 	.byte	0x06
	.zero		1


	//   ....[16]....
        /*0214*/ 	.word	0x00000a90
        /*0218*/ 	.word	0x000000ff
        /*021c*/ 	.word	0x00000080
        /*0220*/ 	.short	0x0100
        /*0222*/ 	.byte	0x06
	.zero		1


	//   ....[17]....
        /*0224*/ 	.word	0x00000aa0
        /*0228*/ 	.word	0x000000ff
        /*022c*/ 	.word	0x00000090
        /*0230*/ 	.short	0x0100
        /*0232*/ 	.byte	0x06
	.zero		1


	//   ....[18]....
        /*0234*/ 	.word	0x00000ab0
        /*0238*/ 	.word	0x000000ff
        /*023c*/ 	.word	0x00000088
        /*0240*/ 	.short	0x0100
        /*0242*/ 	.byte	0x06
	.zero		1


	//   ....[19]....
        /*0244*/ 	.word	0x00000ac0
        /*0248*/ 	.word	0x000000ff
        /*024c*/ 	.word	0x00000098
        /*0250*/ 	.short	0x0100
        /*0252*/ 	.byte	0x06
	.zero		1


	//   ....[20]....
        /*0254*/ 	.word	0x00000bf0
        /*0258*/ 	.word	0x000000ff
        /*025c*/ 	.word	0x000000a0
        /*0260*/ 	.short	0x0100
        /*0262*/ 	.byte	0x04
	.zero		1


	//   ....[21]....
        /*0264*/ 	.word	0x00000c00
        /*0268*/ 	.word	0x000000ff
        /*026c*/ 	.word	0x000000c0
        /*0270*/ 	.short	0x0100
        /*0272*/ 	.byte	0x04
	.zero		1


	//   ....[22]....
        /*0274*/ 	.word	0x00000c10
        /*0278*/ 	.word	0x000000ff
        /*027c*/ 	.word	0x000000a8
        /*0280*/ 	.short	0x0100
        /*0282*/ 	.byte	0x04
	.zero		1


	//   ....[23]....
        /*0284*/ 	.word	0x00000c20
        /*0288*/ 	.word	0x000000ff
        /*028c*/ 	.word	0x000000c8
        /*0290*/ 	.short	0x0100
        /*0292*/ 	.byte	0x04
	.zero		1


	//   ....[24]....
        /*0294*/ 	.word	0x00000c30
        /*0298*/ 	.word	0x000000ff
        /*029c*/ 	.word	0x000000b0
        /*02a0*/ 	.short	0x0100
        /*02a2*/ 	.byte	0x04
	.zero		1


	//   ....[25]....
        /*02a4*/ 	.word	0x00000c40
        /*02a8*/ 	.word	0x000000ff
        /*02ac*/ 	.word	0x000000d0
        /*02b0*/ 	.short	0x0100
        /*02b2*/ 	.byte	0x04
	.zero		1


	//   ....[26]....
        /*02b4*/ 	.word	0x00000c50
        /*02b8*/ 	.word	0x000000ff
        /*02bc*/ 	.word	0x000000b8
        /*02c0*/ 	.short	0x0100
        /*02c2*/ 	.byte	0x04
	.zero		1


	//   ....[27]....
        /*02c4*/ 	.word	0x00000c60
        /*02c8*/ 	.word	0x000000ff
        /*02cc*/ 	.word	0x000000d8
        /*02d0*/ 	.short	0x0100
        /*02d2*/ 	.byte	0x04
	.zero		1


	//   ....[28]....
        /*02d4*/ 	.word	0x00000d60
        /*02d8*/ 	.word	0x000000ff
        /*02dc*/ 	.word	0x000000e0
        /*02e0*/ 	.short	0x0100
        /*02e2*/ 	.byte	0x04
	.zero		1


	//   ....[29]....
        /*02e4*/ 	.word	0x00000d70
        /*02e8*/ 	.word	0x000000ff
        /*02ec*/ 	.word	0x000000f0
        /*02f0*/ 	.short	0x0100
        /*02f2*/ 	.byte	0x04
	.zero		1


	//   ....[30]....
        /*02f4*/ 	.word	0x00000d80
        /*02f8*/ 	.word	0x000000ff
        /*02fc*/ 	.word	0x000000e8
        /*0300*/ 	.short	0x0100
        /*0302*/ 	.byte	0x04
	.zero		1


	//   ....[31]....
        /*0304*/ 	.word	0x00000d90
        /*0308*/ 	.word	0x000000ff
        /*030c*/ 	.word	0x000000f8
        /*0310*/ 	.short	0x0100
        /*0312*/ 	.byte	0x04
	.zero		1


	//   ....[32]....
        /*0314*/ 	.word	0x00000e90
        /*0318*/ 	.word	0x000000ff
        /*031c*/ 	.word	0x00000100
        /*0320*/ 	.short	0x0100
        /*0322*/ 	.byte	0x06
	.zero		1


	//   ....[33]....
        /*0324*/ 	.word	0x00001ac0
        /*0328*/ 	.word	0x00000000
        /*032c*/ 	.word	0x000000f0
        /*0330*/ 	.short	0x010a
        /*0332*/ 	.byte	0xff
	.zero		1


	//   ....[34]....
        /*0334*/ 	.word	0x00001ae0
        /*0338*/ 	.word	0x00000000
        /*033c*/ 	.word	0x000000e0
        /*0340*/ 	.short	0x0101
        /*0342*/ 	.byte	0xff
	.zero		1


	//   ....[35]....
        /*0344*/ 	.word	0x00001b90
        /*0348*/ 	.word	0x000000ff
        /*034c*/ 	.word	0x00000018
        /*0350*/ 	.short	0x010a
        /*0352*/ 	.byte	0x04
	.zero		1


	//   ....[36]....
        /*0354*/ 	.word	0x00001c60
        /*0358*/ 	.word	0x000000ff
        /*035c*/ 	.word	0x00000018
        /*0360*/ 	.short	0x010a
        /*0362*/ 	.byte	0x21
	.zero		1


	//   ....[37]....
        /*0364*/ 	.word	0x00001e10
        /*0368*/ 	.word	0x000000ff
        /*036c*/ 	.word	0x00000018
        /*0370*/ 	.short	0x010a
        /*0372*/ 	.byte	0x05
	.zero		1


	//   ....[38]....
        /*0374*/ 	.word	0x00001f30
        /*0378*/ 	.word	0x000000ff
        /*037c*/ 	.word	0x00000078
        /*0380*/ 	.short	0x0101
        /*0382*/ 	.byte	0x0d
	.zero		1


	//   ....[39]....
        /*0384*/ 	.word	0x00001f50
        /*0388*/ 	.word	0x000000ff
        /*038c*/ 	.word	0x00000018
        /*0390*/ 	.short	0x010a
        /*0392*/ 	.byte	0x04
	.zero		1


	//   ....[40]....
        /*0394*/ 	.word	0x00001fd0
        /*0398*/ 	.word	0x000000ff
        /*039c*/ 	.word	0x00000018
        /*03a0*/ 	.short	0x010a
        /*03a2*/ 	.byte	0x11
	.zero		1


	//   ....[41]....
        /*03a4*/ 	.word	0x00002170
        /*03a8*/ 	.word	0x000000ff
        /*03ac*/ 	.word	0x00000018
        /*03b0*/ 	.short	0x010a
        /*03b2*/ 	.byte	0x05
	.zero		1


	//   ....[42]....
        /*03b4*/ 	.word	0x000022b0
        /*03b8*/ 	.word	0x00000003
        /*03bc*/ 	.word	0x00000080
        /*03c0*/ 	.short	0x010a
        /*03c2*/ 	.byte	0xff
	.zero		1


	//   ....[43]....
        /*03c4*/ 	.word	0x00002400
        /*03c8*/ 	.word	0x00000000
        /*03cc*/ 	.word	0x00000000
        /*03d0*/ 	.short	0x0101
        /*03d2*/ 	.byte	0xff
	.zero		1


	//   ....[44]....
        /*03d4*/ 	.word	0x000029c0
        /*03d8*/ 	.word	0x000000ff
        /*03dc*/ 	.word	0x00000000
        /*03e0*/ 	.short	0x010a
        /*03e2*/ 	.byte	0x04
	.zero		1


	//   ....[45]....
        /*03e4*/ 	.word	0x00002a50
        /*03e8*/ 	.word	0x000000ff
        /*03ec*/ 	.word	0x00000000
        /*03f0*/ 	.short	0x010a
        /*03f2*/ 	.byte	0x05
	.zero		1


	//   ....[46]....
        /*03f4*/ 	.word	0x00002af0
        /*03f8*/ 	.word	0x00000000
        /*03fc*/ 	.word	0x00000000
        /*0400*/ 	.short	0x010a
        /*0402*/ 	.byte	0xff
	.zero		1


	//   ....[47]....
        /*0404*/ 	.word	0x00002c30
        /*0408*/ 	.word	0x00000000
        /*040c*/ 	.word	0x000000e0
        /*0410*/ 	.short	0x010a
        /*0412*/ 	.byte	0xff
	.zero		1


	//   ....[48]....
        /*0414*/ 	.word	0x00002ca0
        /*0418*/ 	.word	0x00000004
        /*041c*/ 	.word	0x00000000
        /*0420*/ 	.short	0x0101
        /*0422*/ 	.byte	0xff
	.zero		1


	//   ....[49]....
        /*0424*/ 	.word	0x00002cc0
        /*0428*/ 	.word	0x000000ff
        /*042c*/ 	.word	0x00000090
        /*0430*/ 	.short	0x010a
        /*0432*/ 	.byte	0x04
	.zero		1


	//   ....[50]....
        /*0434*/ 	.word	0x00002de0
        /*0438*/ 	.word	0x00000000
        /*043c*/ 	.word	0x00000080
        /*0440*/ 	.short	0x010a
        /*0442*/ 	.byte	0xff
	.zero		1


	//   ....[51]....
        /*0444*/ 	.word	0x00002ee0
        /*0448*/ 	.word	0x00000000
        /*044c*/ 	.word	0x00000000
        /*0450*/ 	.short	0x0101
        /*0452*/ 	.byte	0xff
	.zero		1


	//   ....[52]....
        /*0454*/ 	.word	0x00002f70
        /*0458*/ 	.word	0x000000ff
        /*045c*/ 	.word	0x00000090
        /*0460*/ 	.short	0x0106
        /*0462*/ 	.byte	0x04
	.zero		1


	//   ....[53]....
        /*0464*/ 	.word	0x00002f90
        /*0468*/ 	.word	0x000000ff
        /*046c*/ 	.word	0x00000090
        /*0470*/ 	.short	0x010a
        /*0472*/ 	.byte	0x04
	.zero		1


	//   ....[54]....
        /*0474*/ 	.word	0x00003020
        /*0478*/ 	.word	0x000000ff
        /*047c*/ 	.word	0x00000090
        /*0480*/ 	.short	0x0106
        /*0482*/ 	.byte	0x07
	.zero		1


	//   ....[55]....
        /*0484*/ 	.word	0x00003060
        /*0488*/ 	.word	0x00000000
        /*048c*/ 	.word	0x00000090
        /*0490*/ 	.short	0x010a
        /*0492*/ 	.byte	0xff
	.zero		1


	//   ....[56]....
        /*0494*/ 	.word	0x000032b0
        /*0498*/ 	.word	0x000000ff
        /*049c*/ 	.word	0x00000008
        /*04a0*/ 	.short	0x010a
        /*04a2*/ 	.byte	0x05
	.zero		1


	//   ....[57]....
        /*04a4*/ 	.word	0x000032d0
        /*04a8*/ 	.word	0x000000ff
        /*04ac*/ 	.word	0x00000008
        /*04b0*/ 	.short	0x010a
        /*04b2*/ 	.byte	0x05
	.zero		1


	//   ....[58]....
        /*04b4*/ 	.word	0x00003460
        /*04b8*/ 	.word	0x000000ff
        /*04bc*/ 	.word	0x00000008
        /*04c0*/ 	.short	0x010a
        /*04c2*/ 	.byte	0x05
	.zero		1


	//   ....[59]....
        /*04c4*/ 	.word	0x00003480
        /*04c8*/ 	.word	0x000000ff
        /*04cc*/ 	.word	0x00000008
        /*04d0*/ 	.short	0x010a
        /*04d2*/ 	.byte	0x05
	.zero		1


	//   ....[60]....
        /*04d4*/ 	.word	0x00003540
        /*04d8*/ 	.word	0x000000ff
        /*04dc*/ 	.word	0x00000000
        /*04e0*/ 	.short	0x0101
        /*04e2*/ 	.byte	0x04
	.zero		1


	//   ....[61]....
        /*04e4*/ 	.word	0x00003840
        /*04e8*/ 	.word	0x00000000
        /*04ec*/ 	.word	0x00000080
        /*04f0*/ 	.short	0x010a
        /*04f2*/ 	.byte	0xff
	.zero		1


	//   ....[62]....
        /*04f4*/ 	.word	0x00003900
        /*04f8*/ 	.word	0x00000000
        /*04fc*/ 	.word	0x00000000
        /*0500*/ 	.short	0x0101
        /*0502*/ 	.byte	0xff
	.zero		1


	//   ....[63]....
        /*0504*/ 	.word	0x000039c0
        /*0508*/ 	.word	0x000000ff
        /*050c*/ 	.word	0x00000000
        /*0510*/ 	.short	0x010a
        /*0512*/ 	.byte	0x04
	.zero		1


	//   ....[64]....
        /*0514*/ 	.word	0x000039d0
        /*0518*/ 	.word	0x000000ff
        /*051c*/ 	.word	0x000000c0
        /*0520*/ 	.short	0x010a
        /*0522*/ 	.byte	0x17
	.zero		1


	//   ....[65]....
        /*0524*/ 	.word	0x00003a80
        /*0528*/ 	.word	0x000000ff
        /*052c*/ 	.word	0x00000000
        /*0530*/ 	.short	0x010a
        /*0532*/ 	.byte	0x05
	.zero		1


	//   ....[66]....
        /*0534*/ 	.word	0x00003bc0
        /*0538*/ 	.word	0x000000ff
        /*053c*/ 	.word	0x00000000
        /*0540*/ 	.short	0x010a
        /*0542*/ 	.byte	0x04
	.zero		1


	//   ....[67]....
        /*0544*/ 	.word	0x00003e10
        /*0548*/ 	.word	0x000000ff
        /*054c*/ 	.word	0x00000000
        /*0550*/ 	.short	0x010a
        /*0552*/ 	.byte	0x04
	.zero		1


	//   ....[68]....
        /*0554*/ 	.word	0x00003ea0
        /*0558*/ 	.word	0x000000ff
        /*055c*/ 	.word	0x00000000
        /*0560*/ 	.short	0x010a
        /*0562*/ 	.byte	0x05
	.zero		1


	//   ....[69]....
        /*0564*/ 	.word	0x00003f30
        /*0568*/ 	.word	0x000000ff
        /*056c*/ 	.word	0x00000000
        /*0570*/ 	.short	0x010a
        /*0572*/ 	.byte	0x05
	.zero		1


	//   ....[70]....
        /*0574*/ 	.word	0x00003fd0
        /*0578*/ 	.word	0x00000000
        /*057c*/ 	.word	0x00000000
        /*0580*/ 	.short	0x010a
        /*0582*/ 	.byte	0xff
	.zero		1


	//   ....[71]....
        /*0584*/ 	.word	0x00004010
        /*0588*/ 	.word	0x00000000
        /*058c*/ 	.word	0x00000000
        /*0590*/ 	.short	0x010a
        /*0592*/ 	.byte	0xff
	.zero		1


	//   ....[72]....
        /*0594*/ 	.word	0x00004080
        /*0598*/ 	.word	0x000000ff
        /*059c*/ 	.word	0x00000000
        /*05a0*/ 	.short	0x0101
        /*05a2*/ 	.byte	0x04
	.zero		1


	//   ....[73]....
        /*05a4*/ 	.word	0x000040c0
        /*05a8*/ 	.word	0x000000ff
        /*05ac*/ 	.word	0x00000100
        /*05b0*/ 	.short	0x010a
        /*05b2*/ 	.byte	0x11
	.zero		1


	//   ....[74]....
        /*05b4*/ 	.word	0x00004110
        /*05b8*/ 	.word	0x000000ff
        /*05bc*/ 	.word	0x00000000
        /*05c0*/ 	.short	0x0101
        /*05c2*/ 	.byte	0x04
	.zero		1


	//   ....[75]....
        /*05c4*/ 	.word	0x000045f0
        /*05c8*/ 	.word	0x0000000c
        /*05cc*/ 	.word	0x00000080
        /*05d0*/ 	.short	0x010a
        /*05d2*/ 	.byte	0xff
	.zero		1


	//   ....[76]....
        /*05d4*/ 	.word	0x00004760
        /*05d8*/ 	.word	0x00000000
        /*05dc*/ 	.word	0x00000000
        /*05e0*/ 	.short	0x0101
        /*05e2*/ 	.byte	0xff
	.zero		1


	//   ....[77]....
        /*05e4*/ 	.word	0x00004bf0
        /*05e8*/ 	.word	0x000000ff
        /*05ec*/ 	.word	0x00000078
        /*05f0*/ 	.short	0x010a
        /*05f2*/ 	.byte	0x15
	.zero		1


	//   ....[78]....
        /*05f4*/ 	.word	0x00004d70
        /*05f8*/ 	.word	0x000000ff
        /*05fc*/ 	.word	0x00000050
        /*0600*/ 	.short	0x010a
        /*0602*/ 	.byte	0x15
	.zero		1


	//   ....[79]....
        /*0604*/ 	.word	0x00004ee0
        /*0608*/ 	.word	0x000000ff
        /*060c*/ 	.word	0x00000030
        /*0610*/ 	.short	0x010b
        /*0612*/ 	.byte	0x15
	.zero		1


	//   ....[80]....
        /*0614*/ 	.word	0x00004ef0
        /*0618*/ 	.word	0x000000ff
        /*061c*/ 	.word	0x00000000
        /*0620*/ 	.short	0x0101
        /*0622*/ 	.byte	0x28
	.zero		1


	//   ....[81]....
        /*0624*/ 	.word	0x00004f00
        /*0628*/ 	.word	0x000000ff
        /*062c*/ 	.word	0x00000058
        /*0630*/ 	.short	0x010a
        /*0632*/ 	.byte	0x15
	.zero		1


	//   ....[82]....
        /*0634*/ 	.word	0x00005050
        /*0638*/ 	.word	0x000000ff
        /*063c*/ 	.word	0x00000038
        /*0640*/ 	.short	0x010b
        /*0642*/ 	.byte	0x15
	.zero		1


	//   ....[83]....
        /*0644*/ 	.word	0x00005060
        /*0648*/ 	.word	0x000000ff
        /*064c*/ 	.word	0x00000000
        /*0650*/ 	.short	0x0101
        /*0652*/ 	.byte	0x27
	.zero		1


	//   ....[84]....
        /*0654*/ 	.word	0x00005070
        /*0658*/ 	.word	0x000000ff
        /*065c*/ 	.word	0x00000060
        /*0660*/ 	.short	0x010a
        /*0662*/ 	.byte	0x15
	.zero		1


	//   ....[85]....
        /*0664*/ 	.word	0x000051b0
        /*0668*/ 	.word	0x000000ff
        /*066c*/ 	.word	0x00000040
        /*0670*/ 	.short	0x010b
        /*0672*/ 	.byte	0x15
	.zero		1


	//   ....[86]....
        /*0674*/ 	.word	0x000051c0
        /*0678*/ 	.word	0x000000ff
        /*067c*/ 	.word	0x00000000
        /*0680*/ 	.short	0x0101
        /*0682*/ 	.byte	0x26
	.zero		1


	//   ....[87]....
        /*0684*/ 	.word	0x000051d0
        /*0688*/ 	.word	0x000000ff
        /*068c*/ 	.word	0x00000068
        /*0690*/ 	.short	0x010a
        /*0692*/ 	.byte	0x15
	.zero		1


	//   ....[88]....
        /*0694*/ 	.word	0x000053d0
        /*0698*/ 	.word	0x000000ff
        /*069c*/ 	.word	0x00000048
        /*06a0*/ 	.short	0x010b
        /*06a2*/ 	.byte	0x15
	.zero		1


	//   ....[89]....
        /*06a4*/ 	.word	0x000053e0
        /*06a8*/ 	.word	0x000000ff
        /*06ac*/ 	.word	0x00000000
        /*06b0*/ 	.short	0x0101
        /*06b2*/ 	.byte	0x25
	.zero		1


	//   ....[90]....
        /*06b4*/ 	.word	0x00005410
        /*06b8*/ 	.word	0x000000ff
        /*06bc*/ 	.word	0x00000050
        /*06c0*/ 	.short	0x010a
        /*06c2*/ 	.byte	0x15
	.zero		1


	//   ....[91]....
        /*06c4*/ 	.word	0x00005430
        /*06c8*/ 	.word	0x000000ff
        /*06cc*/ 	.word	0x00000058
        /*06d0*/ 	.short	0x010a
        /*06d2*/ 	.byte	0x15
	.zero		1


	//   ....[92]....
        /*06d4*/ 	.word	0x00005450
        /*06d8*/ 	.word	0x000000ff
        /*06dc*/ 	.word	0x00000060
        /*06e0*/ 	.short	0x010a
        /*06e2*/ 	.byte	0x15
	.zero		1


	//   ....[93]....
        /*06e4*/ 	.word	0x00005490
        /*06e8*/ 	.word	0x00000000
        /*06ec*/ 	.word	0x00000068
        /*06f0*/ 	.short	0x010a
        /*06f2*/ 	.byte	0xff
	.zero		1


	//   ....[94]....
        /*06f4*/ 	.word	0x000057a0
        /*06f8*/ 	.word	0x00000003
        /*06fc*/ 	.word	0x00000080
        /*0700*/ 	.short	0x010a
        /*0702*/ 	.byte	0xff
	.zero		1


	//   ....[95]....
        /*0704*/ 	.word	0x00005920
        /*0708*/ 	.word	0x00000000
        /*070c*/ 	.word	0x00000000
        /*0710*/ 	.short	0x0101
        /*0712*/ 	.byte	0xff
	.zero		1


	//   ....[96]....
        /*0714*/ 	.word	0x00006460
        /*0718*/ 	.word	0x000000ff
        /*071c*/ 	.word	0x00000030
        /*0720*/ 	.short	0x010a
        /*0722*/ 	.byte	0x2c
	.zero		1


	//   ....[97]....
        /*0724*/ 	.word	0x000064a0
        /*0728*/ 	.word	0x00000062
        /*072c*/ 	.word	0x000000a0
        /*0730*/ 	.short	0x010a
        /*0732*/ 	.byte	0xff
	.zero		1


	//   ....[98]....
        /*0734*/ 	.word	0x00006590
        /*0738*/ 	.word	0x000000ff
        /*073c*/ 	.word	0x00000030
        /*0740*/ 	.short	0x010a
        /*0742*/ 	.byte	0x2c
	.zero		1


	//   ....[99]....
        /*0744*/ 	.word	0x00006680
        /*0748*/ 	.word	0x00000062
        /*074c*/ 	.word	0x000000a0
        /*0750*/ 	.short	0x010a
        /*0752*/ 	.byte	0xff
	.zero		1


	//   ....[100]....
        /*0754*/ 	.word	0x00007150
        /*0758*/ 	.word	0x00000000
        /*075c*/ 	.word	0x00000000
        /*0760*/ 	.short	0x0101
        /*0762*/ 	.byte	0xff
	.zero		1


	//   ....[101]....
        /*0764*/ 	.word	0x00007160
        /*0768*/ 	.word	0x00000003
        /*076c*/ 	.word	0x00000030
        /*0770*/ 	.short	0x010a
        /*0772*/ 	.byte	0xff
	.zero		1


	//   ....[102]....
        /*0774*/ 	.word	0x00007240
        /*0778*/ 	.word	0x00000003
        /*077c*/ 	.word	0x00000030
        /*0780*/ 	.short	0x010a
        /*0782*/ 	.byte	0xff
	.zero		1


	//   ....[103]....
        /*0784*/ 	.word	0x00007db0
        /*0788*/ 	.word	0x00000068
        /*078c*/ 	.word	0x00000000
        /*0790*/ 	.short	0x0101
        /*0792*/ 	.byte	0xff
	.zero		1


	//   ....[104]....
        /*0794*/ 	.word	0x00007dd0
        /*0798*/ 	.word	0x0000003e
        /*079c*/ 	.word	0x00000030
        /*07a0*/ 	.short	0x010a
        /*07a2*/ 	.byte	0xff
	.zero		1


	//   ....[105]....
        /*07a4*/ 	.word	0x00007ea0
        /*07a8*/ 	.word	0x0000003e
        /*07ac*/ 	.word	0x00000030
        /*07b0*/ 	.short	0x010a
        /*07b2*/ 	.byte	0xff
	.zero		1


	//   ....[106]....
        /*07b4*/ 	.word	0x00008a00
        /*07b8*/ 	.word	0x0000003e
        /*07bc*/ 	.word	0x00000000
        /*07c0*/ 	.short	0x0101
        /*07c2*/ 	.byte	0xff
	.zero		1


	//   ....[107]....
        /*07c4*/ 	.word	0x00008a20
        /*07c8*/ 	.word	0x0000003d
        /*07cc*/ 	.word	0x00000030
        /*07d0*/ 	.short	0x010a
        /*07d2*/ 	.byte	0xff
	.zero		1


	//   ....[108]....
        /*07d4*/ 	.word	0x00008af0
        /*07d8*/ 	.word	0x0000003d
        /*07dc*/ 	.word	0x00000030
        /*07e0*/ 	.short	0x010a
        /*07e2*/ 	.byte	0xff
	.zero		1


	//   ....[109]....
        /*07e4*/ 	.word	0x00008ee0
        /*07e8*/ 	.word	0x00000062
        /*07ec*/ 	.word	0x00000000
        /*07f0*/ 	.short	0x0101
        /*07f2*/ 	.byte	0xff
	.zero		1


	//   ....[110]....
        /*07f4*/ 	.word	0x000096a0
        /*07f8*/ 	.word	0x00000002
        /*07fc*/ 	.word	0x00000000
        /*0800*/ 	.short	0x0101
        /*0802*/ 	.byte	0xff
	.zero		1


	//   ....[111]....
        /*0804*/ 	.word	0x00009950
        /*0808*/ 	.word	0x000000ff
        /*080c*/ 	.word	0x00000000
        /*0810*/ 	.short	0x0101
        /*0812*/ 	.byte	0x04
	.zero		1


	//   ....[112]....
        /*0814*/ 	.word	0x00009970
        /*0818*/ 	.word	0x00000000
        /*081c*/ 	.word	0x000000f0
        /*0820*/ 	.short	0x010a
        /*0822*/ 	.byte	0xff
	.zero		1


	//   ....[113]....
        /*0824*/ 	.word	0x000099d0
        /*0828*/ 	.word	0x00000000
        /*082c*/ 	.word	0x00000018
        /*0830*/ 	.short	0x010a
        /*0832*/ 	.byte	0xff
	.zero		1


	//   ....[114]....
        /*0834*/ 	.word	0x00009a30
        /*0838*/ 	.word	0x00000000
        /*083c*/ 	.word	0x00000018
        /*0840*/ 	.short	0x010a
        /*0842*/ 	.byte	0xff
	.zero		1


	//   ....[115]....
        /*0844*/ 	.word	0x00009a80
        /*0848*/ 	.word	0x00000003
        /*084c*/ 	.word	0x00000080
        /*0850*/ 	.short	0x010a
        /*0852*/ 	.byte	0xff
	.zero		1


	//   ....[116]....
        /*0854*/ 	.word	0x00009ae0
        /*0858*/ 	.word	0x00000000
        /*085c*/ 	.word	0x00000000
        /*0860*/ 	.short	0x010a
        /*0862*/ 	.byte	0xff
	.zero		1


	//   ....[117]....
        /*0864*/ 	.word	0x00009b40
        /*0868*/ 	.word	0x00000000
        /*086c*/ 	.word	0x00000000
        /*0870*/ 	.short	0x010a
        /*0872*/ 	.byte	0xff
	.zero		1


	//   ....[118]....
        /*0874*/ 	.word	0x00009b90
        /*0878*/ 	.word	0x00000000
        /*087c*/ 	.word	0x000000e0
        /*0880*/ 	.short	0x010a
        /*0882*/ 	.byte	0xff
	.zero		1


	//   ....[119]....
        /*0884*/ 	.word	0x00009bf0
        /*0888*/ 	.word	0x00000000
        /*088c*/ 	.word	0x00000090
        /*0890*/ 	.short	0x010a
        /*0892*/ 	.byte	0xff
	.zero		1


	//   ....[120]....
        /*0894*/ 	.word	0x00009c40
        /*0898*/ 	.word	0x00000000
        /*089c*/ 	.word	0x00000080
        /*08a0*/ 	.short	0x010a
        /*08a2*/ 	.byte	0xff
	.zero		1


	//   ....[121]....
        /*08a4*/ 	.word	0x00009ca0
        /*08a8*/ 	.word	0x00000000
        /*08ac*/ 	.word	0x00000090
        /*08b0*/ 	.short	0x010a
        /*08b2*/ 	.byte	0xff
	.zero		1


	//   ....[122]....
        /*08b4*/ 	.word	0x00009d00
        /*08b8*/ 	.word	0x00000005
        /*08bc*/ 	.word	0x00000008
        /*08c0*/ 	.short	0x010a
        /*08c2*/ 	.byte	0xff
	.zero		1


	//   ....[123]....
        /*08c4*/ 	.word	0x00009df0
        /*08c8*/ 	.word	0x00000003
        /*08cc*/ 	.word	0x00000008
        /*08d0*/ 	.short	0x010a
        /*08d2*/ 	.byte	0xff
	.zero		1


	//   ....[124]....
        /*08d4*/ 	.word	0x00009e40
        /*08d8*/ 	.word	0x00000000
        /*08dc*/ 	.word	0x00000080
        /*08e0*/ 	.short	0x010a
        /*08e2*/ 	.byte	0xff
	.zero		1


	//   ....[125]....
        /*08e4*/ 	.word	0x00009ea0
        /*08e8*/ 	.word	0x00000000
        /*08ec*/ 	.word	0x000000c0
        /*08f0*/ 	.short	0x010a
        /*08f2*/ 	.byte	0xff
	.zero		1


	//   ....[126]....
        /*08f4*/ 	.word	0x00009f00
        /*08f8*/ 	.word	0x00000000
        /*08fc*/ 	.word	0x00000000
        /*0900*/ 	.short	0x010a
        /*0902*/ 	.byte	0xff
	.zero		1


	//   ....[127]....
        /*0904*/ 	.word	0x00009f60
        /*0908*/ 	.word	0x00000000
        /*090c*/ 	.word	0x00000000
        /*0910*/ 	.short	0x010a
        /*0912*/ 	.byte	0xff
	.zero		1


	//   ....[128]....
        /*0914*/ 	.word	0x00009fc0
        /*0918*/ 	.word	0x00000000
        /*091c*/ 	.word	0x00000000
        /*0920*/ 	.short	0x010a
        /*0922*/ 	.byte	0xff
	.zero		1


	//   ....[129]....
        /*0924*/ 	.word	0x0000a020
        /*0928*/ 	.word	0x00000000
        /*092c*/ 	.word	0x00000000
        /*0930*/ 	.short	0x010a
        /*0932*/ 	.byte	0xff
	.zero		1


	//   ....[130]....
        /*0934*/ 	.word	0x0000a080
        /*0938*/ 	.word	0x00000000
        /*093c*/ 	.word	0x00000100
        /*0940*/ 	.short	0x010a
        /*0942*/ 	.byte	0xff
	.zero		1


	//   ....[131]....
        /*0944*/ 	.word	0x0000a0d0
        /*0948*/ 	.word	0x0000000c
        /*094c*/ 	.word	0x00000080
        /*0950*/ 	.short	0x010a
        /*0952*/ 	.byte	0xff
	.zero		1


	//   ....[132]....
        /*0954*/ 	.word	0x0000a130
        /*0958*/ 	.word	0x00000000
        /*095c*/ 	.word	0x00000078
        /*0960*/ 	.short	0x010a
        /*0962*/ 	.byte	0xff
	.zero		1


	//   ....[133]....
        /*0964*/ 	.word	0x0000a190
        /*0968*/ 	.word	0x00000000
        /*096c*/ 	.word	0x00000050
        /*0970*/ 	.short	0x010a
        /*0972*/ 	.byte	0xff
	.zero		1


	//   ....[134]....
        /*0974*/ 	.word	0x0000a1f0
        /*0978*/ 	.word	0x00000000
        /*097c*/ 	.word	0x00000058
        /*0980*/ 	.short	0x010a
        /*0982*/ 	.byte	0xff
	.zero		1


	//   ....[135]....
        /*0984*/ 	.word	0x0000a250
        /*0988*/ 	.word	0x00000000
        /*098c*/ 	.word	0x00000060
        /*0990*/ 	.short	0x010a
        /*0992*/ 	.byte	0xff
	.zero		1


	//   ....[136]....
        /*0994*/ 	.word	0x0000a2b0
        /*0998*/ 	.word	0x00000000
        /*099c*/ 	.word	0x00000068
        /*09a0*/ 	.short	0x010a
        /*09a2*/ 	.byte	0xff
	.zero		1


	//   ....[137]....
        /*09a4*/ 	.word	0x0000a310
        /*09a8*/ 	.word	0x00000000
        /*09ac*/ 	.word	0x00000050
        /*09b0*/ 	.short	0x010a
        /*09b2*/ 	.byte	0xff
	.zero		1


	//   ....[138]....
        /*09b4*/ 	.word	0x0000a370
        /*09b8*/ 	.word	0x00000000
        /*09bc*/ 	.word	0x00000058
        /*09c0*/ 	.short	0x010a
        /*09c2*/ 	.byte	0xff
	.zero		1


	//   ....[139]....
        /*09c4*/ 	.word	0x0000a3d0
        /*09c8*/ 	.word	0x00000000
        /*09cc*/ 	.word	0x00000060
        /*09d0*/ 	.short	0x010a
        /*09d2*/ 	.byte	0xff
	.zero		1


	//   ....[140]....
        /*09d4*/ 	.word	0x0000a420
        /*09d8*/ 	.word	0x00000003
        /*09dc*/ 	.word	0x00000080
        /*09e0*/ 	.short	0x010a
        /*09e2*/ 	.byte	0xff
	.zero		1


	//   ....[141]....
        /*09e4*/ 	.word	0x0000a480
        /*09e8*/ 	.word	0x00000000
        /*09ec*/ 	.word	0x00000030
        /*09f0*/ 	.short	0x010a
        /*09f2*/ 	.byte	0xff
	.zero		1


	//   ....[142]....
        /*09f4*/ 	.word	0x0000a4d0
        /*09f8*/ 	.word	0x00000062
        /*09fc*/ 	.word	0x000000a0
        /*0a00*/ 	.short	0x010a
        /*0a02*/ 	.byte	0xff
	.zero		1


	//   ....[143]....
        /*0a04*/ 	.word	0x0000a520
        /*0a08*/ 	.word	0x00000003
        /*0a0c*/ 	.word	0x00000030
        /*0a10*/ 	.short	0x010a
        /*0a12*/ 	.byte	0xff
	.zero		1


	//   ....[144]....
        /*0a14*/ 	.word	0x0000a570
        /*0a18*/ 	.word	0x0000003e
        /*0a1c*/ 	.word	0x00000030
        /*0a20*/ 	.short	0x010a
        /*0a22*/ 	.byte	0xff
	.zero		1


	//   ....[145]....
        /*0a24*/ 	.word	0x0000a5c0
        /*0a28*/ 	.word	0x0000003d
        /*0a2c*/ 	.word	0x00000030
        /*0a30*/ 	.short	0x010a
        /*0a32*/ 	.byte	0xff
	.zero		1


	//----- nvinfo : EIATTR_NUM_MBARRIERS
	.align		4
.L_47:
        /*0a34*/ 	.byte	0x03, 0x38
        /*0a36*/ 	.short	0x0021


	//----- nvinfo : EIATTR_EXIT_INSTR_OFFSETS
	.align		4
        /*0a38*/ 	.byte	0x04, 0x1c
        /*0a3a*/ 	.short	(.L_49 - .L_48)


	//   ....[0]....
.L_48:
        /*0a3c*/ 	.word	0x00002b20


	//   ....[1]....
        /*0a40*/ 	.word	0x00003030


	//   ....[2]....
        /*0a44*/ 	.word	0x00003090


	//   ....[3]....
        /*0a48*/ 	.word	0x00004340


	//   ....[4]....
        /*0a4c*/ 	.word	0x000054c0


	//   ....[5]....
        /*0a50*/ 	.word	0x00005500


	//   ....[6]....
        /*0a54*/ 	.word	0x00009830


	//   ....[7]....
        /*0a58*/ 	.word	0x000098b0


	//   ....[8]....
        /*0a5c*/ 	.word	0x000098e0


	//   ....[9]....
        /*0a60*/ 	.word	0x00009960


	//----- nvinfo : EIATTR_MAX_THREADS
	.align		4
.L_49:
        /*0a64*/ 	.byte	0x04, 0x05
        /*0a66*/ 	.short	(.L_51 - .L_50)
.L_50:
        /*0a68*/ 	.word	0x00000100
        /*0a6c*/ 	.word	0x00000001
        /*0a70*/ 	.word	0x00000001


	//----- nvinfo : EIATTR_CRS_STACK_SIZE
	.align		4
.L_51:
        /*0a74*/ 	.byte	0x04, 0x1e
        /*0a76*/ 	.short	(.L_53 - .L_52)
.L_52:
        /*0a78*/ 	.word	0x00000000


	//----- nvinfo : EIATTR_CBANK_PARAM_SIZE
	.align		4
.L_53:
        /*0a7c*/ 	.byte	0x03, 0x19
        /*0a7e*/ 	.short	0x0800


	//----- nvinfo : EIATTR_PARAM_CBANK
	.align		4
        /*0a80*/ 	.byte	0x04, 0x0a
        /*0a82*/ 	.short	(.L_55 - .L_54)
	.align		4
.L_54:
        /*0a84*/ 	.word	index@(.nv.constant0._ZN7cutlass13device_kernelINS_4gemm6kernel13GemmUniversalIN4cute5tupleIJiiiiEEENS1_10collective13CollectiveMmaINS1_35MainloopSm100TmaUmmaWarpSpecializedILi3ELi2ELi4ENS5_IJNS4_1CILi2EEESB_NSA_ILi1EEEEEEEENS5_IJNSA_ILi256EEENSA_ILi128EEENSA_ILi32EEEEEENS_10bfloat16_tENS5_IJlSC_lEEESJ_SK_NS4_8TiledMMAINS4_8MMA_AtomIJNS4_26SM100_MMA_F16BF16_2x1SM_SSISJ_SJ_fLi256ELi128ELNS4_4UMMA5MajorE0ELSP_0ELNSO_7ScaleInE0ELSQ_0EEEEEENS4_6LayoutINS5_IJSC_SC_SC_EEENS5_IJNSA_ILi0EEESV_SV_EEEEENS5_IJNS4_10UnderscoreESY_SY_EEEEENS4_28SM100_TMA_2SM_LOAD_MULTICASTENS4_14ComposedLayoutINS4_7SwizzleILi2ELi4ELi3EEENS4_18smem_ptr_flag_bitsILi16EEENST_INS5_IJNSA_ILi8EEESH_EEENS5_IJSH_SC_EEEEEEEvNS4_8identityENS4_18SM100_TMA_2SM_LOADES1B_vS1C_EENS_8epilogue10collective18CollectiveEpilogueINS1F_23Sm100TmaWarpSpecializedILi4ELi2ELi32ELb1ELb0EEEJNS5_IJSG_SG_SH_EEENS5_IJNST_ISG_SC_EENST_ISH_SC_EEEEESJ_SK_SJ_SK_NS1F_6fusion15FusionCallbacksIS1J_NS1O_17LinearCombinationISJ_fSJ_fLNS_15FloatRoundStyleE2EEES1K_S1N_JEEENS4_5SM1004TMEM4LOAD26SM100_TMEM_LOAD_32dp32b32xENS4_13SM90_TMA_LOADES1B_NS4_39AutoVectorizingCopyWithAssumedAlignmentILi128EEENS4_14SM90_TMA_STOREES1B_S20_S20_EEEvvEEEEvNT_6ParamsE)
        /*0a88*/ 	.short	0x0380
        /*0a8a*/ 	.short	0x0800


	//----- nvinfo : EIATTR_SW_WAR
	.align		4
.L_55:
        /*0a8c*/ 	.byte	0x04, 0x36
        /*0a8e*/ 	.short	(.L_57 - .L_56)
.L_56:
        /*0a90*/ 	.word	0x00000008
.L_57:


//--------------------- .nv.callgraph             --------------------------
	.section	.nv.callgraph,"",@"SHT_CUDA_CALLGRAPH"
	.align	4
	.sectionentsize	8
	.align		4
        /*0000*/ 	.word	0x00000000
	.align		4
        /*0004*/ 	.word	0xffffffff
	.align		4
        /*0008*/ 	.word	index@(_ZN7cutlass13device_kernelINS_4gemm6kernel13GemmUniversalIN4cute5tupleIJiiiiEEENS1_10collective13CollectiveMmaINS1_35MainloopSm100TmaUmmaWarpSpecializedILi3ELi2ELi4ENS5_IJNS4_1CILi2EEESB_NSA_ILi1EEEEEEEENS5_IJNSA_ILi256EEENSA_ILi128EEENSA_ILi32EEEEEENS_10bfloat16_tENS5_IJlSC_lEEESJ_SK_NS4_8TiledMMAINS4_8MMA_AtomIJNS4_26SM100_MMA_F16BF16_2x1SM_SSISJ_SJ_fLi256ELi128ELNS4_4UMMA5MajorE0ELSP_0ELNSO_7ScaleInE0ELSQ_0EEEEEENS4_6LayoutINS5_IJSC_SC_SC_EEENS5_IJNSA_ILi0EEESV_SV_EEEEENS5_IJNS4_10UnderscoreESY_SY_EEEEENS4_28SM100_TMA_2SM_LOAD_MULTICASTENS4_14ComposedLayoutINS4_7SwizzleILi2ELi4ELi3EEENS4_18smem_ptr_flag_bitsILi16EEENST_INS5_IJNSA_ILi8EEESH_EEENS5_IJSH_SC_EEEEEEEvNS4_8identityENS4_18SM100_TMA_2SM_LOADES1B_vS1C_EENS_8epilogue10collective18CollectiveEpilogueINS1F_23Sm100TmaWarpSpecializedILi4ELi2ELi32ELb1ELb0EEEJNS5_IJSG_SG_SH_EEENS5_IJNST_ISG_SC_EENST_ISH_SC_EEEEESJ_SK_SJ_SK_NS1F_6fusion15FusionCallbacksIS1J_NS1O_17LinearCombinationISJ_fSJ_fLNS_15FloatRoundStyleE2EEES1K_S1N_JEEENS4_5SM1004TMEM4LOAD26SM100_TMEM_LOAD_32dp32b32xENS4_13SM90_TMA_LOADES1B_NS4_39AutoVectorizingCopyWithAssumedAlignmentILi128EEENS4_14SM90_TMA_STOREES1B_S20_S20_EEEvvEEEEvNT_6ParamsE)
	.align		4
        /*000c*/ 	.word	index@(__assertfail)
	.align		4
        /*0010*/ 	.word	0x00000000
	.align		4
        /*0014*/ 	.word	0xfffffffe
	.align		4
        /*0018*/ 	.word	0x00000000
	.align		4
        /*001c*/ 	.word	0xfffffffd
	.align		4
        /*0020*/ 	.word	0x00000000
	.align		4
        /*0024*/ 	.word	0xfffffffc


//--------------------- .nv.constant4             --------------------------
	.section	.nv.constant4,"a",@progbits
	.align	8
	.align		8
.nv.constant4:
        /*0000*/ 	.dword	__assertfail
	.align		8
        /*0008*/ 	.dword	__unnamed_1
	.align		8
        /*0010*/ 	.dword	__unnamed_2
	.align		8
        /*0018*/ 	.dword	_ZN39_INTERNAL_196130af_4_k_cu_980eb1ae_78074cuda3std3__45__cpo5beginE
	.align		8
        /*0020*/ 	.dword	_ZN39_INTERNAL_196130af_4_k_cu_980eb1ae_78074cuda3std3__45__cpo3endE
	.align		8
        /*0028*/ 	.dword	_ZN39_INTERNAL_196130af_4_k_cu_980eb1ae_78074cuda3std3__45__cpo6cbeginE
	.align		8
        /*0030*/ 	.dword	_ZN39_INTERNAL_196130af_4_k_cu_980eb1ae_78074cuda3std3__45__cpo4cendE
	.align		8
        /*0038*/ 	.dword	_ZN39_INTERNAL_196130af_4_k_cu_980eb1ae_78074cuda3std3__441_GLOBAL__N__196130af_4_k_cu_980eb1ae_78076ignoreE
	.align		8
        /*0040*/ 	.dword	_ZN39_INTERNAL_196130af_4_k_cu_980eb1ae_78074cuda3std3__419piecewise_constructE
	.align		8
        /*0048*/ 	.dword	_ZN39_INTERNAL_196130af_4_k_cu_980eb1ae_78074cuda3std3__48in_placeE
	.align		8
        /*0050*/ 	.dword	_ZN39_INTERNAL_196130af_4_k_cu_980eb1ae_78074cuda3std6ranges3__45__cpo4swapE
	.align		8
        /*0058*/ 	.dword	_ZN39_INTERNAL_196130af_4_k_cu_980eb1ae_78074cuda3std6ranges3__45__cpo9iter_moveE
	.align		8
        /*0060*/ 	.dword	_ZN39_INTERNAL_196130af_4_k_cu_980eb1ae_78074cute7productE
	.align		8
        /*0068*/ 	.dword	_ZN39_INTERNAL_196130af_4_k_cu_980eb1ae_78074cute1_E
	.align		8
        /*0070*/ 	.dword	$str$25
	.align		8
        /*0078*/ 	.dword	$str$26
	.align		8
        /*0080*/ 	.dword	$str$27
	.align		8
        /*0088*/ 	.dword	$str$28


//--------------------- .text._ZN7cutlass13device_kernelINS_4gemm6kernel13GemmUniversalIN4cute5tupleIJiiiiEEENS1_10collective13CollectiveMmaINS1_35MainloopSm100TmaUmmaWarpSpecializedILi3ELi2ELi4ENS5_IJNS4_1CILi2EEESB_NSA_ILi1EEEEEEEENS5_IJNSA_ILi256EEENSA_ILi128EEENSA_ILi32EEEEEENS_10bfloat16_tENS5_IJlSC_lEEESJ_SK_NS4_8TiledMMAINS4_8MMA_AtomIJNS4_26SM100_MMA_F16BF16_2x1SM_SSISJ_SJ_fLi256ELi128ELNS4_4UMMA5MajorE0ELSP_0ELNSO_7ScaleInE0ELSQ_0EEEEEENS4_6LayoutINS5_IJSC_SC_SC_EEENS5_IJNSA_ILi0EEESV_SV_EEEEENS5_IJNS4_10UnderscoreESY_SY_EEEEENS4_28SM100_TMA_2SM_LOAD_MULTICASTENS4_14ComposedLayoutINS4_7SwizzleILi2ELi4ELi3EEENS4_18smem_ptr_flag_bitsILi16EEENST_INS5_IJNSA_ILi8EEESH_EEENS5_IJSH_SC_EEEEEEEvNS4_8identityENS4_18SM100_TMA_2SM_LOADES1B_vS1C_EENS_8epilogue10collective18CollectiveEpilogueINS1F_23Sm100TmaWarpSpecializedILi4ELi2ELi32ELb1ELb0EEEJNS5_IJSG_SG_SH_EEENS5_IJNST_ISG_SC_EENST_ISH_SC_EEEEESJ_SK_SJ_SK_NS1F_6fusion15FusionCallbacksIS1J_NS1O_17LinearCombinationISJ_fSJ_fLNS_15FloatRoundStyleE2EEES1K_S1N_JEEENS4_5SM1004TMEM4LOAD26SM100_TMEM_LOAD_32dp32b32xENS4_13SM90_TMA_LOADES1B_NS4_39AutoVectorizingCopyWithAssumedAlignmentILi128EEENS4_14SM90_TMA_STOREES1B_S20_S20_EEEvvEEEEvNT_6ParamsE --------------------------
	.section	.text._ZN7cutlass13device_kernelINS_4gemm6kernel13GemmUniversalIN4cute5tupleIJiiiiEEENS1_10collective13CollectiveMmaINS1_35MainloopSm100TmaUmmaWarpSpecializedILi3ELi2ELi4ENS5_IJNS4_1CILi2EEESB_NSA_ILi1EEEEEEEENS5_IJNSA_ILi256EEENSA_ILi128EEENSA_ILi32EEEEEENS_10bfloat16_tENS5_IJlSC_lEEESJ_SK_NS4_8TiledMMAINS4_8MMA_AtomIJNS4_26SM100_MMA_F16BF16_2x1SM_SSISJ_SJ_fLi256ELi128ELNS4_4UMMA5MajorE0ELSP_0ELNSO_7ScaleInE0ELSQ_0EEEEEENS4_6LayoutINS5_IJSC_SC_SC_EEENS5_IJNSA_ILi0EEESV_SV_EEEEENS5_IJNS4_10UnderscoreESY_SY_EEEEENS4_28SM100_TMA_2SM_LOAD_MULTICASTENS4_14ComposedLayoutINS4_7SwizzleILi2ELi4ELi3EEENS4_18smem_ptr_flag_bitsILi16EEENST_INS5_IJNSA_ILi8EEESH_EEENS5_IJSH_SC_EEEEEEEvNS4_8identityENS4_18SM100_TMA_2SM_LOADES1B_vS1C_EENS_8epilogue10collective18CollectiveEpilogueINS1F_23Sm100TmaWarpSpecializedILi4ELi2ELi32ELb1ELb0EEEJNS5_IJSG_SG_SH_EEENS5_IJNST_ISG_SC_EENST_ISH_SC_EEEEESJ_SK_SJ_SK_NS1F_6fusion15FusionCallbacksIS1J_NS1O_17LinearCombinationISJ_fSJ_fLNS_15FloatRoundStyleE2EEES1K_S1N_JEEENS4_5SM1004TMEM4LOAD26SM100_TMEM_LOAD_32dp32b32xENS4_13SM90_TMA_LOADES1B_NS4_39AutoVectorizingCopyWithAssumedAlignmentILi128EEENS4_14SM90_TMA_STOREES1B_S20_S20_EEEvvEEEEvNT_6ParamsE,"ax",@progbits
	.align	128
.text._ZN7cutlass13device_kernelINS_4gemm6kernel13GemmUniversalIN4cute5tupleIJiiiiEEENS1_10collective13CollectiveMmaINS1_35MainloopSm100TmaUmmaWarpSpecializedILi3ELi2ELi4ENS5_IJNS4_1CILi2EEESB_NSA_ILi1EEEEEEEENS5_IJNSA_ILi256EEENSA_ILi128EEENSA_ILi32EEEEEENS_10bfloat16_tENS5_IJlSC_lEEESJ_SK_NS4_8TiledMMAINS4_8MMA_AtomIJNS4_26SM100_MMA_F16BF16_2x1SM_SSISJ_SJ_fLi256ELi128ELNS4_4UMMA5MajorE0ELSP_0ELNSO_7ScaleInE0ELSQ_0EEEEEENS4_6LayoutINS5_IJSC_SC_SC_EEENS5_IJNSA_ILi0EEESV_SV_EEEEENS5_IJNS4_10UnderscoreESY_SY_EEEEENS4_28SM100_TMA_2SM_LOAD_MULTICASTENS4_14ComposedLayoutINS4_7SwizzleILi2ELi4ELi3EEENS4_18smem_ptr_flag_bitsILi16EEENST_INS5_IJNSA_ILi8EEESH_EEENS5_IJSH_SC_EEEEEEEvNS4_8identityENS4_18SM100_TMA_2SM_LOADES1B_vS1C_EENS_8epilogue10collective18CollectiveEpilogueINS1F_23Sm100TmaWarpSpecializedILi4ELi2ELi32ELb1ELb0EEEJNS5_IJSG_SG_SH_EEENS5_IJNST_ISG_SC_EENST_ISH_SC_EEEEESJ_SK_SJ_SK_NS1F_6fusion15FusionCallbacksIS1J_NS1O_17LinearCombinationISJ_fSJ_fLNS_15FloatRoundStyleE2EEES1K_S1N_JEEENS4_5SM1004TMEM4LOAD26SM100_TMEM_LOAD_32dp32b32xENS4_13SM90_TMA_LOADES1B_NS4_39AutoVectorizingCopyWithAssumedAlignmentILi128EEENS4_14SM90_TMA_STOREES1B_S20_S20_EEEvvEEEEvNT_6ParamsE:
        .type           _ZN7cutlass13device_kernelINS_4gemm6kernel13GemmUniversalIN4cute5tupleIJiiiiEEENS1_10collective13CollectiveMmaINS1_35MainloopSm100TmaUmmaWarpSpecializedILi3ELi2ELi4ENS5_IJNS4_1CILi2EEESB_NSA_ILi1EEEEEEEENS5_IJNSA_ILi256EEENSA_ILi128EEENSA_ILi32EEEEEENS_10bfloat16_tENS5_IJlSC_lEEESJ_SK_NS4_8TiledMMAINS4_8MMA_AtomIJNS4_26SM100_MMA_F16BF16_2x1SM_SSISJ_SJ_fLi256ELi128ELNS4_4UMMA5MajorE0ELSP_0ELNSO_7ScaleInE0ELSQ_0EEEEEENS4_6LayoutINS5_IJSC_SC_SC_EEENS5_IJNSA_ILi0EEESV_SV_EEEEENS5_IJNS4_10UnderscoreESY_SY_EEEEENS4_28SM100_TMA_2SM_LOAD_MULTICASTENS4_14ComposedLayoutINS4_7SwizzleILi2ELi4ELi3EEENS4_18smem_ptr_flag_bitsILi16EEENST_INS5_IJNSA_ILi8EEESH_EEENS5_IJSH_SC_EEEEEEEvNS4_8identityENS4_18SM100_TMA_2SM_LOADES1B_vS1C_EENS_8epilogue10collective18CollectiveEpilogueINS1F_23Sm100TmaWarpSpecializedILi4ELi2ELi32ELb1ELb0EEEJNS5_IJSG_SG_SH_EEENS5_IJNST_ISG_SC_EENST_ISH_SC_EEEEESJ_SK_SJ_SK_NS1F_6fusion15FusionCallbacksIS1J_NS1O_17LinearCombinationISJ_fSJ_fLNS_15FloatRoundStyleE2EEES1K_S1N_JEEENS4_5SM1004TMEM4LOAD26SM100_TMEM_LOAD_32dp32b32xENS4_13SM90_TMA_LOADES1B_NS4_39AutoVectorizingCopyWithAssumedAlignmentILi128EEENS4_14SM90_TMA_STOREES1B_S20_S20_EEEvvEEEEvNT_6ParamsE,@function
        .size           _ZN7cutlass13device_kernelINS_4gemm6kernel13GemmUniversalIN4cute5tupleIJiiiiEEENS1_10collective13CollectiveMmaINS1_35MainloopSm100TmaUmmaWarpSpecializedILi3ELi2ELi4ENS5_IJNS4_1CILi2EEESB_NSA_ILi1EEEEEEEENS5_IJNSA_ILi256EEENSA_ILi128EEENSA_ILi32EEEEEENS_10bfloat16_tENS5_IJlSC_lEEESJ_SK_NS4_8TiledMMAINS4_8MMA_AtomIJNS4_26SM100_MMA_F16BF16_2x1SM_SSISJ_SJ_fLi256ELi128ELNS4_4UMMA5MajorE0ELSP_0ELNSO_7ScaleInE0ELSQ_0EEEEEENS4_6LayoutINS5_IJSC_SC_SC_EEENS5_IJNSA_ILi0EEESV_SV_EEEEENS5_IJNS4_10UnderscoreESY_SY_EEEEENS4_28SM100_TMA_2SM_LOAD_MULTICASTENS4_14ComposedLayoutINS4_7SwizzleILi2ELi4ELi3EEENS4_18smem_ptr_flag_bitsILi16EEENST_INS5_IJNSA_ILi8EEESH_EEENS5_IJSH_SC_EEEEEEEvNS4_8identityENS4_18SM100_TMA_2SM_LOADES1B_vS1C_EENS_8epilogue10collective18CollectiveEpilogueINS1F_23Sm100TmaWarpSpecializedILi4ELi2ELi32ELb1ELb0EEEJNS5_IJSG_SG_SH_EEENS5_IJNST_ISG_SC_EENST_ISH_SC_EEEEESJ_SK_SJ_SK_NS1F_6fusion15FusionCallbacksIS1J_NS1O_17LinearCombinationISJ_fSJ_fLNS_15FloatRoundStyleE2EEES1K_S1N_JEEENS4_5SM1004TMEM4LOAD26SM100_TMEM_LOAD_32dp32b32xENS4_13SM90_TMA_LOADES1B_NS4_39AutoVectorizingCopyWithAssumedAlignmentILi128EEENS4_14SM90_TMA_STOREES1B_S20_S20_EEEvvEEEEvNT_6ParamsE,(.L_x_194 - _ZN7cutlass13device_kernelINS_4gemm6kernel13GemmUniversalIN4cute5tupleIJiiiiEEENS1_10collective13CollectiveMmaINS1_35MainloopSm100TmaUmmaWarpSpecializedILi3ELi2ELi4ENS5_IJNS4_1CILi2EEESB_NSA_ILi1EEEEEEEENS5_IJNSA_ILi256EEENSA_ILi128EEENSA_ILi32EEEEEENS_10bfloat16_tENS5_IJlSC_lEEESJ_SK_NS4_8TiledMMAINS4_8MMA_AtomIJNS4_26SM100_MMA_F16BF16_2x1SM_SSISJ_SJ_fLi256ELi128ELNS4_4UMMA5MajorE0ELSP_0ELNSO_7ScaleInE0ELSQ_0EEEEEENS4_6LayoutINS5_IJSC_SC_SC_EEENS5_IJNSA_ILi0EEESV_SV_EEEEENS5_IJNS4_10UnderscoreESY_SY_EEEEENS4_28SM100_TMA_2SM_LOAD_MULTICASTENS4_14ComposedLayoutINS4_7SwizzleILi2ELi4ELi3EEENS4_18smem_ptr_flag_bitsILi16EEENST_INS5_IJNSA_ILi8EEESH_EEENS5_IJSH_SC_EEEEEEEvNS4_8identityENS4_18SM100_TMA_2SM_LOADES1B_vS1C_EENS_8epilogue10collective18CollectiveEpilogueINS1F_23Sm100TmaWarpSpecializedILi4ELi2ELi32ELb1ELb0EEEJNS5_IJSG_SG_SH_EEENS5_IJNST_ISG_SC_EENST_ISH_SC_EEEEESJ_SK_SJ_SK_NS1F_6fusion15FusionCallbacksIS1J_NS1O_17LinearCombinationISJ_fSJ_fLNS_15FloatRoundStyleE2EEES1K_S1N_JEEENS4_5SM1004TMEM4LOAD26SM100_TMEM_LOAD_32dp32b32xENS4_13SM90_TMA_LOADES1B_NS4_39AutoVectorizingCopyWithAssumedAlignmentILi128EEENS4_14SM90_TMA_STOREES1B_S20_S20_EEEvvEEEEvNT_6ParamsE)
        .other          _ZN7cutlass13device_kernelINS_4gemm6kernel13GemmUniversalIN4cute5tupleIJiiiiEEENS1_10collective13CollectiveMmaINS1_35MainloopSm100TmaUmmaWarpSpecializedILi3ELi2ELi4ENS5_IJNS4_1CILi2EEESB_NSA_ILi1EEEEEEEENS5_IJNSA_ILi256EEENSA_ILi128EEENSA_ILi32EEEEEENS_10bfloat16_tENS5_IJlSC_lEEESJ_SK_NS4_8TiledMMAINS4_8MMA_AtomIJNS4_26SM100_MMA_F16BF16_2x1SM_SSISJ_SJ_fLi256ELi128ELNS4_4UMMA5MajorE0ELSP_0ELNSO_7ScaleInE0ELSQ_0EEEEEENS4_6LayoutINS5_IJSC_SC_SC_EEENS5_IJNSA_ILi0EEESV_SV_EEEEENS5_IJNS4_10UnderscoreESY_SY_EEEEENS4_28SM100_TMA_2SM_LOAD_MULTICASTENS4_14ComposedLayoutINS4_7SwizzleILi2ELi4ELi3EEENS4_18smem_ptr_flag_bitsILi16EEENST_INS5_IJNSA_ILi8EEESH_EEENS5_IJSH_SC_EEEEEEEvNS4_8identityENS4_18SM100_TMA_2SM_LOADES1B_vS1C_EENS_8epilogue10collective18CollectiveEpilogueINS1F_23Sm100TmaWarpSpecializedILi4ELi2ELi32ELb1ELb0EEEJNS5_IJSG_SG_SH_EEENS5_IJNST_ISG_SC_EENST_ISH_SC_EEEEESJ_SK_SJ_SK_NS1F_6fusion15FusionCallbacksIS1J_NS1O_17LinearCombinationISJ_fSJ_fLNS_15FloatRoundStyleE2EEES1K_S1N_JEEENS4_5SM1004TMEM4LOAD26SM100_TMEM_LOAD_32dp32b32xENS4_13SM90_TMA_LOADES1B_NS4_39AutoVectorizingCopyWithAssumedAlignmentILi128EEENS4_14SM90_TMA_STOREES1B_S20_S20_EEEvvEEEEvNT_6ParamsE,@"STO_CUDA_ENTRY STV_DEFAULT"
_ZN7cutlass13device_kernelINS_4gemm6kernel13GemmUniversalIN4cute5tupleIJiiiiEEENS1_10collective13CollectiveMmaINS1_35MainloopSm100TmaUmmaWarpSpecializedILi3ELi2ELi4ENS5_IJNS4_1CILi2EEESB_NSA_ILi1EEEEEEEENS5_IJNSA_ILi256EEENSA_ILi128EEENSA_ILi32EEEEEENS_10bfloat16_tENS5_IJlSC_lEEESJ_SK_NS4_8TiledMMAINS4_8MMA_AtomIJNS4_26SM100_MMA_F16BF16_2x1SM_SSISJ_SJ_fLi256ELi128ELNS4_4UMMA5MajorE0ELSP_0ELNSO_7ScaleInE0ELSQ_0EEEEEENS4_6LayoutINS5_IJSC_SC_SC_EEENS5_IJNSA_ILi0EEESV_SV_EEEEENS5_IJNS4_10UnderscoreESY_SY_EEEEENS4_28SM100_TMA_2SM_LOAD_MULTICASTENS4_14ComposedLayoutINS4_7SwizzleILi2ELi4ELi3EEENS4_18smem_ptr_flag_bitsILi16EEENST_INS5_IJNSA_ILi8EEESH_EEENS5_IJSH_SC_EEEEEEEvNS4_8identityENS4_18SM100_TMA_2SM_LOADES1B_vS1C_EENS_8epilogue10collective18CollectiveEpilogueINS1F_23Sm100TmaWarpSpecializedILi4ELi2ELi32ELb1ELb0EEEJNS5_IJSG_SG_SH_EEENS5_IJNST_ISG_SC_EENST_ISH_SC_EEEEESJ_SK_SJ_SK_NS1F_6fusion15FusionCallbacksIS1J_NS1O_17LinearCombinationISJ_fSJ_fLNS_15FloatRoundStyleE2EEES1K_S1N_JEEENS4_5SM1004TMEM4LOAD26SM100_TMEM_LOAD_32dp32b32xENS4_13SM90_TMA_LOADES1B_NS4_39AutoVectorizingCopyWithAssumedAlignmentILi128EEENS4_14SM90_TMA_STOREES1B_S20_S20_EEEvvEEEEvNT_6ParamsE:
[----:B------:R-:W1:Y:S01]  /*0000*/  LDC R1, c[0x0][0x37c] ;  /* 0x0000df00ff017b82 */ /* 0x000e620000000800 */
[----:B------:R-:W2:Y:S01]  /*0010*/  S2R R95, SR_TID.X ;  /* 0x00000000005f7919 */ /* 0x000ea20000002100 */
[----:B------:R-:W3:Y:S06]  /*0020*/  LDCU.64 UR8, c[0x0][0x890] ;  /* 0x00011200ff0877ac */ /* 0x000eec0008000a00 */
[----:B------:R-:W4:Y:S01]  /*0030*/  S2UR UR4, SR_CgaCtaId ;  /* 0x00000000000479c3 */ /* 0x000f220000008800 */
[----:B------:R-:W-:Y:S02]  /*0040*/  PRMT R80, RZ, 0x7610, R80 ;  /* 0x00007610ff507816 */ /* 0x000fe40000000050 */
[----:B------:R-:W-:Y:S01]  /*0050*/  ELECT P1, URZ, PT ;  /* 0x0000000000ff782f */ /* 0x000fe20003820000 */
[----:B---3--:R-:W-:-:S04]  /*0060*/  UISETP.NE.U32.AND UP0, UPT, UR8, URZ, UPT ;  /* 0x000000ff0800728c */ /* 0x008fc8000bf05070 */
[----:B------:R-:W-:Y:S02]  /*0070*/  UISETP.NE.AND.EX UP0, UPT, UR9, URZ, UPT, UP0 ;  /* 0x000000ff0900728c */ /* 0x000fe4000bf05300 */
[----:B----4-:R-:W-:Y:S02]  /*0080*/  ULOP3.LUT UR33, UR4, 0x1, URZ, 0xc0, !UPT ;  /* 0x0000000104217892 */ /* 0x010fe4000f8ec0ff */
[----:B------:R-:W-:Y:S01]  /*0090*/  ULOP3.LUT UR34, UR4, 0x1, URZ, 0x3c, !UPT ;  /* 0x0000000104227892 */ /* 0x000fe2000f8e3cff */
[----:B--2---:R-:W-:-:S05]  /*00a0*/  SHF.R.U32.HI R81, RZ, 0x5, R95 ;  /* 0x00000005ff517819 */ /* 0x004fca000001165f */
[----:B------:R-:W2:Y:S02]  /*00b0*/  SHFL.IDX PT, R0, R81, RZ, 0x1f ;  /* 0x00001fff51007589 */ /* 0x000ea400000e0000 */
[----:B--2---:R-:W-:Y:S01]  /*00c0*/  R2UR UR13, R0 ;  /* 0x00000000000d72ca */ /* 0x004fe200000e0000 */
[----:B-1----:R-:W-:-:S14]  /*00d0*/  BRA.U UP0, `(.L_x_0) ;  /* 0x0000000100307547 */ /* 0x002fdc000b800000 */
[----:B------:R-:W1:Y:S02]  /*00e0*/  LDCU.64 UR4, c[0x0][0x888] ;  /* 0x00011100ff0477ac */ /* 0x000e640008000a00 */
[----:B-1----:R-:W-:-:S04]  /*00f0*/  UISETP.NE.U32.AND UP0, UPT, UR4, URZ, UPT ;  /* 0x000000ff0400728c */ /* 0x002fc8000bf05070 */
[----:B------:R-:W-:-:S09]  /*0100*/  UISETP.NE.AND.EX UP0, UPT, UR5, URZ, UPT, UP0 ;  /* 0x000000ff0500728c */ /* 0x000fd2000bf05300 */
[----:B------:R-:W-:Y:S05]  /*0110*/  BRA.U !UP0, `(.L_x_1) ;  /* 0x0000000108147547 */ /* 0x000fea000b800000 */
[----:B------:R-:W1:Y:S01]  /*0120*/  LDC.64 R2, c[0x0][0x888] ;  /* 0x00022200ff027b82 */ /* 0x000e620000000a00 */
[----:B------:R-:W1:Y:S02]  /*0130*/  LDCU.64 UR4, c[0x0][0x358] ;  /* 0x00006b00ff0477ac */ /* 0x000e640008000a00 */
[----:B-1----:R1:W5:Y:S01]  /*0140*/  LDG.E R41, desc[UR4][R2.64] ;  /* 0x0000000402297981 */ /* 0x002362000c1e1900 */
[----:B------:R-:W-:Y:S01]  /*0150*/  HFMA2 R80, -RZ, RZ, 0, 5.9604644775390625e-08 ;  /* 0x00000001ff507431 */ /* 0x000fe200000001ff */
[----:B------:R-:W-:Y:S05]  /*0160*/  BRA `(.L_x_0) ;  /* 0x00000000000c7947 */ /* 0x000fea0003800000 */
.L_x_1:
[----:B------:R-:W1:Y:S01]  /*0170*/  LDCU UR4, c[0x0][0x880] ;  /* 0x00011000ff0477ac */ /* 0x000e620008000800 */
[----:B------:R-:W-:Y:S01]  /*0180*/  HFMA2 R80, -RZ, RZ, 0, 5.9604644775390625e-08 ;  /* 0x00000001ff507431 */ /* 0x000fe200000001ff */
[----:B-1----:R-:W-:-:S07]  /*0190*/  MOV R41, UR4 ;  /* 0x0000000400297c02 */ /* 0x002fce0008000f00 */
.L_x_0:
[----:B------:R-:W2:Y:S02]  /*01a0*/  LDCU.64 UR4, c[0x0][0x8b0] ;  /* 0x00011600ff0477ac */ /* 0x000ea40008000a00 */
[----:B--2---:R-:W-:-:S04]  /*01b0*/  UISETP.NE.U32.AND UP0, UPT, UR4, URZ, UPT ;  /* 0x000000ff0400728c */ /* 0x004fc8000bf05070 */
[----:B------:R-:W-:-:S09]  /*01c0*/  UISETP.NE.AND.EX UP0, UPT, UR5, URZ, UPT, UP0 ;  /* 0x000000ff0500728c */ /* 0x000fd2000bf05300 */
[----:B------:R-:W-:Y:S05]  /*01d0*/  BRA.U UP0, `(.L_x_2) ;  /* 0x0000000100287547 */ /* 0x000fea000b800000 */
[----:B------:R-:W2:Y:S02]  /*01e0*/  LDCU.64 UR4, c[0x0][0x8a8] ;  /* 0x00011500ff0477ac */ /* 0x000ea40008000a00 */
[----:B--2---:R-:W-:-:S04]  /*01f0*/  UISETP.NE.U32.AND UP0, UPT, UR4, URZ, UPT ;  /* 0x000000ff0400728c */ /* 0x004fc8000bf05070 */
[----:B------:R-:W-:-:S09]  /*0200*/  UISETP.NE.AND.EX UP0, UPT, UR5, URZ, UPT, UP0 ;  /* 0x000000ff0500728c */ /* 0x000fd2000bf05300 */
[----:B------:R-:W-:Y:S05]  /*0210*/  BRA.U !UP0, `(.L_x_3) ;  /* 0x0000000108107547 */ /* 0x000fea000b800000 */
[----:B------:R-:W2:Y:S01]  /*0220*/  LDC.64 R38, c[0x0][0x8a8] ;  /* 0x00022a00ff267b82 */ /* 0x000ea20000000a00 */
[----:B------:R-:W2:Y:S02]  /*0230*/  LDCU.64 UR4, c[0x0][0x358] ;  /* 0x00006b00ff0477ac */ /* 0x000ea40008000a00 */
[----:B--2---:R2:W5:Y:S01]  /*0240*/  LDG.E R38, desc[UR4][R38.64] ;  /* 0x0000000426267981 */ /* 0x004562000c1e1900 */
[----:B------:R-:W-:Y:S05]  /*0250*/  BRA `(.L_x_2) ;  /* 0x0000000000087947 */ /* 0x000fea0003800000 */
.L_x_3:
[----:B------:R-:W2:Y:S02]  /*0260*/  LDCU UR4, c[0x0][0x8a0] ;  /* 0x00011400ff0477ac */ /* 0x000ea40008000800 */
[----:B--2---:R-:W-:Y:S02]  /*0270*/  MOV R38, UR4 ;  /* 0x0000000400267c02 */ /* 0x004fe40008000f00 */
.L_x_2:
[----:B------:R-:W-:Y:S01]  /*0280*/  IMAD.U32 R0, RZ, RZ, UR13 ;  /* 0x0000000dff007e24 */ /* 0x000fe2000f8e00ff */
[----:B------:R-:W-:Y:S04]  /*0290*/  BSSY.RECONVERGENT B0, `(.L_x_4) ;  /* 0x000000c000007945 */ /* 0x000fe80003800200 */
[C---:B------:R-:W-:Y:S02]  /*02a0*/  ISETP.NE.OR P2, PT, R0.reuse, 0x1, !P1 ;  /* 0x000000010000780c */ /* 0x040fe40004f45670 */
[----:B------:R-:W-:-:S11]  /*02b0*/  ISETP.NE.OR P0, PT, R0, 0x3, !P1 ;  /* 0x000000030000780c */ /* 0x000fd60004f05670 */
[----:B------:R-:W-:Y:S05]  /*02c0*/  @P2 BRA `(.L_x_5) ;  /* 0x0000000000202947 */ /* 0x000fea0003800000 */
[----:B------:R-:W3:Y:S02]  /*02d0*/  LDCU.64 UR4, c[0x0][0x348] ;  /* 0x00006900ff0477ac */ /* 0x000ee40008000a00 */
[----:B---3--:R-:W-:Y:S02]  /*02e0*/  UIADD3 UR6, UP1, UPT, UR4, 0x80, URZ ;  /* 0x0000008004067890 */ /* 0x008fe4000ff3e0ff */
[----:B------:R-:W-:Y:S02]  /*02f0*/  UIADD3 UR4, UP0, UPT, UR4, 0x180, URZ ;  /* 0x0000018004047890 */ /* 0x000fe4000ff1e0ff */
[----:B------:R-:W-:Y:S02]  /*0300*/  UIADD3.X UR7, UPT, UPT, URZ, UR5, URZ, UP1, !UPT ;  /* 0x00000005ff077290 */ /* 0x000fe40008ffe4ff */
[----:B------:R-:W-:-:S07]  /*0310*/  UIADD3.X UR5, UPT, UPT, URZ, UR5, URZ, UP0, !UPT ;  /* 0x00000005ff057290 */ /* 0x000fce00087fe4ff */
[----:B------:R3:W-:Y:S02]  /*0320*/  UTMACCTL.PF [UR6] ;  /* 0x00000000060079b9 */ /* 0x0007e40008040000 */
[----:B------:R3:W-:Y:S02]  /*0330*/  UTMACCTL.PF [UR4] ;  /* 0x00000000040079b9 */ /* 0x0007e40008040000 */
[----:B---3--:R-:W-:Y:S01]  /*0340*/  NOP ;  /* 0x0000000000007918 */ /* 0x008fe20000000000 */
.L_x_5:
[----:B------:R-:W-:Y:S05]  /*0350*/  BSYNC.RECONVERGENT B0 ;  /* 0x0000000000007941 */ /* 0x000fea0003800200 */
.L_x_4:
[----:B------:R-:W-:Y:S04]  /*0360*/  BSSY.RECONVERGENT B0, `(.L_x_6) ;  /* 0x000000a000007945 */ /* 0x000fe80003800200 */
        /* <DEDUP_REMOVED lines=9> */
.L_x_7:
[----:B------:R-:W-:Y:S05]  /*0400*/  BSYNC.RECONVERGENT B0 ;  /* 0x0000000000007941 */ /* 0x000fea0003800200 */
.L_x_6:
[----:B------:R-:W3:Y:S01]  /*0410*/  LDCU.64 UR4, c[0x0][0x888] ;  /* 0x00011100ff0477ac */ /* 0x000ee20008000a00 */
[----:B------:R-:W-:Y:S02]  /*0420*/  UISETP.EQ.U32.AND UP1, UPT, UR8, URZ, UPT ;  /* 0x000000ff0800728c */ /* 0x000fe4000bf22070 */
[----:B------:R-:W-:Y:S02]  /*0430*/  UPLOP3.LUT UP3, UPT, UPT, UPT, UPT, 0x80, 0x8 ;  /* 0x000000000008789c */ /* 0x000fe40003f6f070 */
[----:B---3--:R-:W-:-:S04]  /*0440*/  UISETP.NE.U32.AND UP0, UPT, UR4, URZ, UPT ;  /* 0x000000ff0400728c */ /* 0x008fc8000bf05070 */
[----:B------:R-:W-:-:S04]  /*0450*/  UISETP.NE.AND.EX UP0, UPT, UR5, URZ, UPT, UP0 ;  /* 0x000000ff0500728c */ /* 0x000fc8000bf05300 */
[----:B------:R-:W-:-:S04]  /*0460*/  UISETP.EQ.OR.EX UP2, UPT, UR9, URZ, !UP0, UP1 ;  /* 0x000000ff0900728c */ /* 0x000fc8000c742710 */
[----:B------:R-:W-:-:S06]  /*0470*/  UP2UR UR4, UPR, URZ, 0x4 ;  /* 0x00000004ff047883 */ /* 0x000fcc0008000000 */
[----:B------:R-:W-:Y:S01]  /*0480*/  MOV R84, UR4 ;  /* 0x0000000400547c02 */ /* 0x000fe20008000f00 */
[----:B------:R-:W-:Y:S06]  /*0490*/  BRA.U !UP2, `(.L_x_8) ;  /* 0x000000010a207547 */ /* 0x000fec000b800000 */
[----:B------:R-:W-:Y:S01]  /*04a0*/  UISETP.NE.U32.AND UP1, UPT, UR8, URZ, UPT ;  /* 0x000000ff0800728c */ /* 0x000fe2000bf25070 */
[----:B-----5:R-:W-:Y:S01]  /*04b0*/  FSETP.NEU.AND P0, PT, R41, RZ, PT ;  /* 0x000000ff2900720b */ /* 0x020fe20003f0d000 */
[----:B------:R-:W-:Y:S02]  /*04c0*/  USEL UR4, URZ, 0xffffffff, UP0 ;  /* 0xffffffffff047887 */ /* 0x000fe40008000000 */
[----:B------:R-:W-:-:S10]  /*04d0*/  UISETP.NE.AND.EX UP1, UPT, UR9, URZ, UPT, UP1 ;  /* 0x000000ff0900728c */ /* 0x000fd4000bf25310 */
[----:B------:R-:W-:Y:S01]  /*04e0*/  VOTEU.ANY UP0, P0 ;  /* 0x0000000000ff7886 */ /* 0x000fe20000000100 */
[----:B------:R-:W-:-:S04]  /*04f0*/  @!UP1 USEL UR4, URZ, 0xffffffff, UP0 ;  /* 0xffffffffff049887 */ /* 0x000fc80008000000 */
[----:B------:R-:W-:-:S04]  /*0500*/  ULOP3.LUT UR4, UR4, 0x1, URZ, 0xc0, !UPT ;  /* 0x0000000104047892 */ /* 0x000fc8000f8ec0ff */
[----:B------:R-:W-:-:S11]  /*0510*/  UISETP.NE.U32.AND UP3, UPT, UR4, 0x1, UPT ;  /* 0x000000010400788c */ /* 0x000fd6000bf65070 */
.L_x_8:
[----:B------:R-:W3:Y:S01]  /*0520*/  SHFL.IDX PT, R0, R81, RZ, 0x1f ;  /* 0x00001fff51007589 */ /* 0x000ee200000e0000 */
[----:B------:R-:W-:-:S04]  /*0530*/  UISETP.NE.AND UP0, UPT, UR13, 0x2, UPT ;  /* 0x000000020d00788c */ /* 0x000fc8000bf05270 */
[----:B------:R-:W-:Y:S02]  /*0540*/  UISETP.EQ.AND UP1, UPT, UR33, URZ, !UP0 ;  /* 0x000000ff2100728c */ /* 0x000fe4000c722270 */
[----:B------:R-:W-:-:S04]  /*0550*/  USEL UR48, URZ, 0x1, UP0 ;  /* 0x00000001ff307887 */ /* 0x000fc80008000000 */
[----:B------:R-:W-:Y:S02]  /*0560*/  PLOP3.LUT P3, PT, P1, PT, UP1, 0x80, 0x8 ;  /* 0x000000000008781c */ /* 0x000fe40000f6f018 */
[----:B---3--:R-:W-:-:S13]  /*0570*/  ISETP.NE.AND P0, PT, R0, RZ, PT ;  /* 0x000000ff0000720c */ /* 0x008fda0003f05270 */
[----:B------:R-:W-:Y:S05]  /*0580*/  @P0 BRA `(.L_x_9) ;  /* 0x0000000000500947 */ /* 0x000fea0003800000 */
[----:B------:R-:W3:Y:S01]  /*0590*/  S2UR UR5, SR_CgaCtaId ;  /* 0x00000000000579c3 */ /* 0x000ee20000008800 */
[----:B------:R-:W-:Y:S01]  /*05a0*/  UMOV UR4, 0x400 ;  /* 0x0000040000047882 */ /* 0x000fe20000000000 */
[----:B------:R-:W-:Y:S01]  /*05b0*/  UMOV UR8, 0x1 ;  /* 0x0000000100087882 */ /* 0x000fe20000000000 */
[----:B------:R-:W-:Y:S01]  /*05c0*/  UMOV UR6, 0x2 ;  /* 0x0000000200067882 */ /* 0x000fe20000000000 */
[----:B------:R-:W-:-:S04]  /*05d0*/  UIADD3 UR8, UPT, UPT, -UR8, 0x100000, URZ ;  /* 0x0010000008087890 */ /* 0x000fc8000fffe1ff */
[----:B------:R-:W-:Y:S02]  /*05e0*/  USHF.L.U32 UR9, UR8, 0xb, URZ ;  /* 0x0000000b08097899 */ /* 0x000fe400080006ff */
[----:B------:R-:W-:Y:S02]  /*05f0*/  USHF.L.U32 UR8, UR8, 0x1, URZ ;  /* 0x0000000108087899 */ /* 0x000fe400080006ff */
[----:B------:R-:W-:-:S04]  /*0600*/  UIADD3 UR6, UPT, UPT, -UR6, 0x100000, URZ ;  /* 0x0010000006067890 */ /* 0x000fc8000fffe1ff */
[----:B------:R-:W-:Y:S02]  /*0610*/  USHF.L.U32 UR7, UR6, 0xb, URZ ;  /* 0x0000000b06077899 */ /* 0x000fe400080006ff */
[----:B------:R-:W-:Y:S01]  /*0620*/  USHF.L.U32 UR6, UR6, 0x1, URZ ;  /* 0x0000000106067899 */ /* 0x000fe200080006ff */
[----:B------:R-:W-:Y:S01]  /*0630*/  ELECT P0, URZ, PT ;  /* 0x0000000000ff782f */ /* 0x000fe20003800000 */
[----:B---3--:R-:W-:Y:S01]  /*0640*/  ULEA UR4, UR5, UR4, 0x18 ;  /* 0x0000000405047291 */ /* 0x008fe2000f8ec0ff */
[----:B------:R-:W3:Y:S11]  /*0650*/  FENCE.VIEW.ASYNC.S ;  /* 0x00000000000073c6 */ /* 0x000ef60000000000 */
[----:B---3--:R3:W4:Y:S01]  /*0660*/  SYNCS.EXCH.64 URZ, [UR4], UR8 ;  /* 0x0000000804ff75b2 */ /* 0x0087220008000100 */
[----:B------:R3:W1:Y:S01]  /*0670*/  SYNCS.EXCH.64 URZ, [UR4+0x18], UR6 ;  /* 0x0000180604ff75b2 */ /* 0x0006620008000100 */
[----:B------:R3:W1:Y:S01]  /*0680*/  SYNCS.EXCH.64 URZ, [UR4+0x8], UR8 ;  /* 0x0000080804ff75b2 */ /* 0x0006620008000100 */
[----:B------:R3:W1:Y:S01]  /*0690*/  SYNCS.EXCH.64 URZ, [UR4+0x20], UR6 ;  /* 0x0000200604ff75b2 */ /* 0x0006620008000100 */
[----:B------:R3:W1:Y:S01]  /*06a0*/  SYNCS.EXCH.64 URZ, [UR4+0x10], UR8 ;  /* 0x0000100804ff75b2 */ /* 0x0006620008000100 */
[----:B------:R3:W1:Y:S01]  /*06b0*/  SYNCS.EXCH.64 URZ, [UR4+0x28], UR6 ;  /* 0x0000280604ff75b2 */ /* 0x0006620008000100 */
[----:B------:R-:W-:Y:S01]  /*06c0*/  NOP ;  /* 0x0000000000007918 */ /* 0x000fe20000000000 */
.L_x_9:
[----:B------:R-:W2:Y:S01]  /*06d0*/  SHFL.IDX PT, R0, R81, RZ, 0x1f ;  /* 0x00001fff51007589 */ /* 0x000ea200000e0000 */
[----:B------:R-:W-:Y:S01]  /*06e0*/  NOP ;  /* 0x0000000000007918 */ /* 0x000fe20000000000 */
[----:B--2---:R-:W-:-:S13]  /*06f0*/  ISETP.NE.AND P0, PT, R0, 0x1, PT ;  /* 0x000000010000780c */ /* 0x004fda0003f05270 */
[----:B------:R-:W-:Y:S05]  /*0700*/  @P0 BRA `(.L_x_10) ;  /* 0x0000000000580947 */ /* 0x000fea0003800000 */
[----:B------:R-:W2:Y:S01]  /*0710*/  S2UR UR5, SR_CgaCtaId ;  /* 0x00000000000579c3 */ /* 0x000ea20000008800 */
[----:B---3--:R-:W-:Y:S01]  /*0720*/  UMOV UR4, 0x400 ;  /* 0x0000040000047882 */ /* 0x008fe20000000000 */
        /* <DEDUP_REMOVED lines=9> */
[----:B--2---:R-:W-:Y:S01]  /*07c0*/  ULEA UR4, UR5, UR4, 0x18 ;  /* 0x0000000405047291 */ /* 0x004fe2000f8ec0ff */
[----:B------:R-:W2:Y:S11]  /*07d0*/  FENCE.VIEW.ASYNC.S ;  /* 0x00000000000073c6 */ /* 0x000eb60000000000 */
[----:B--2---:R2:W3:Y:S01]  /*07e0*/  SYNCS.EXCH.64 URZ, [UR4+0x30], UR8 ;  /* 0x0000300804ff75b2 */ /* 0x0044e20008000100 */
[----:B------:R2:W1:Y:S01]  /*07f0*/  SYNCS.EXCH.64 URZ, [UR4+0x50], UR6 ;  /* 0x0000500604ff75b2 */ /* 0x0004620008000100 */
[----:B------:R2:W1:Y:S01]  /*0800*/  SYNCS.EXCH.64 URZ, [UR4+0x38], UR8 ;  /* 0x0000380804ff75b2 */ /* 0x0004620008000100 */
[----:B------:R2:W1:Y:S01]  /*0810*/  SYNCS.EXCH.64 URZ, [UR4+0x58], UR6 ;  /* 0x0000580604ff75b2 */ /* 0x0004620008000100 */
[----:B------:R2:W1:Y:S01]  /*0820*/  SYNCS.EXCH.64 URZ, [UR4+0x40], UR8 ;  /* 0x0000400804ff75b2 */ /* 0x0004620008000100 */
[----:B------:R2:W1:Y:S01]  /*0830*/  SYNCS.EXCH.64 URZ, [UR4+0x60], UR6 ;  /* 0x0000600604ff75b2 */ /* 0x0004620008000100 */
[----:B------:R2:W1:Y:S01]  /*0840*/  SYNCS.EXCH.64 URZ, [UR4+0x48], UR8 ;  /* 0x0000480804ff75b2 */ /* 0x0004620008000100 */
[----:B------:R2:W1:Y:S01]  /*0850*/  SYNCS.EXCH.64 URZ, [UR4+0x68], UR6 ;  /* 0x0000680604ff75b2 */ /* 0x0004620008000100 */
[----:B------:R-:W-:Y:S01]  /*0860*/  NOP ;  /* 0x0000000000007918 */ /* 0x000fe20000000000 */
.L_x_10:
[----:B------:R-:W4:Y:S01]  /*0870*/  SHFL.IDX PT, R0, R81, RZ, 0x1f ;  /* 0x00001fff51007589 */ /* 0x000f2200000e0000 */
[----:B------:R-:W-:Y:S01]  /*0880*/  NOP ;  /* 0x0000000000007918 */ /* 0x000fe20000000000 */
[----:B----4-:R-:W-:-:S13]  /*0890*/  ISETP.NE.AND P0, PT, R0, 0x3, PT ;  /* 0x000000030000780c */ /* 0x010fda0003f05270 */
[----:B------:R-:W-:Y:S05]  /*08a0*/  @P0 BRA `(.L_x_11) ;  /* 0x0000000000300947 */ /* 0x000fea0003800000 */
[----:B--23--:R-:W2:Y:S01]  /*08b0*/  S2UR UR6, SR_CgaCtaId ;  /* 0x00000000000679c3 */ /* 0x00cea20000008800 */
[----:B------:R-:W-:Y:S01]  /*08c0*/  UMOV UR4, 0x400 ;  /* 0x0000040000047882 */ /* 0x000fe20000000000 */
[----:B------:R-:W-:Y:S01]  /*08d0*/  UMOV UR5, 0x20 ;  /* 0x0000002000057882 */ /* 0x000fe20000000000 */
[----:B------:R-:W-:Y:S01]  /*08e0*/  ELECT P0, URZ, PT ;  /* 0x0000000000ff782f */ /* 0x000fe20003800000 */
[----:B--2---:R-:W-:Y:S02]  /*08f0*/  ULEA UR6, UR6, UR4, 0x18 ;  /* 0x0000000406067291 */ /* 0x004fe4000f8ec0ff */
[----:B------:R-:W-:-:S04]  /*0900*/  UIADD3 UR4, UPT, UPT, -UR5, 0x100000, URZ ;  /* 0x0010000005047890 */ /* 0x000fc8000fffe1ff */
[----:B------:R-:W-:Y:S02]  /*0910*/  USHF.L.U32 UR5, UR4, 0xb, URZ ;  /* 0x0000000b04057899 */ /* 0x000fe400080006ff */
[----:B------:R-:W-:Y:S01]  /*0920*/  USHF.L.U32 UR4, UR4, 0x1, URZ ;  /* 0x0000000104047899 */ /* 0x000fe200080006ff */
[----:B------:R-:W2:Y:S11]  /*0930*/  FENCE.VIEW.ASYNC.S ;  /* 0x00000000000073c6 */ /* 0x000eb60000000000 */
[----:B--2---:R4:W2:Y:S01]  /*0940*/  SYNCS.EXCH.64 URZ, [UR6+0x70], UR4 ;  /* 0x0000700406ff75b2 */ /* 0x0048a20008000100 */
[----:B------:R4:W3:Y:S02]  /*0950*/  SYNCS.EXCH.64 URZ, [UR6+0x78], UR4 ;  /* 0x0000780406ff75b2 */ /* 0x0008e40008000100 */
[----:B----4-:R-:W-:Y:S01]  /*0960*/  NOP ;  /* 0x0000000000007918 */ /* 0x010fe20000000000 */
.L_x_11:
[----:B------:R-:W4:Y:S01]  /*0970*/  SHFL.IDX PT, R0, R81, RZ, 0x1f ;  /* 0x00001fff51007589 */ /* 0x000f2200000e0000 */
[----:B------:R-:W-:Y:S01]  /*0980*/  NOP ;  /* 0x0000000000007918 */ /* 0x000fe20000000000 */
[----:B----4-:R-:W-:-:S13]  /*0990*/  ISETP.NE.AND P0, PT, R0, 0x4, PT ;  /* 0x000000040000780c */ /* 0x010fda0003f05270 */
[----:B------:R-:W-:Y:S05]  /*09a0*/  @P0 BRA `(.L_x_12) ;  /* 0x00000000004c0947 */ /* 0x000fea0003800000 */
[----:B------:R-:W4:Y:S01]  /*09b0*/  S2UR UR5, SR_CgaCtaId ;  /* 0x00000000000579c3 */ /* 0x000f220000008800 */
[----:B--23--:R-:W-:Y:S01]  /*09c0*/  UMOV UR4, 0x3a0 ;  /* 0x000003a000047882 */ /* 0x00cfe20000000000 */
[----:B------:R-:W-:Y:S01]  /*09d0*/  UMOV UR6, 0x400 ;  /* 0x0000040000067882 */ /* 0x000fe20000000000 */
[----:B------:R-:W-:Y:S01]  /*09e0*/  USEL UR4, UR4, 0x320, UP3 ;  /* 0x0000032004047887 */ /* 0x000fe20009800000 */
[----:B------:R-:W-:Y:S01]  /*09f0*/  UMOV UR8, 0x1 ;  /* 0x0000000100087882 */ /* 0x000fe20000000000 */
[----:B------:R-:W-:Y:S01]  /*0a00*/  ELECT P0, URZ, PT ;  /* 0x0000000000ff782f */ /* 0x000fe20003800000 */
[----:B------:R-:W-:-:S04]  /*0a10*/  UIADD3 UR8, UPT, UPT, -UR8, 0x100000, URZ ;  /* 0x0010000008087890 */ /* 0x000fc8000fffe1ff */
[----:B------:R-:W-:Y:S02]  /*0a20*/  USHF.L.U32 UR9, UR8, 0xb, URZ ;  /* 0x0000000b08097899 */ /* 0x000fe400080006ff */
[----:B------:R-:W-:Y:S02]  /*0a30*/  USHF.L.U32 UR8, UR8, 0x1, URZ ;  /* 0x0000000108087899 */ /* 0x000fe400080006ff */
[----:B----4-:R-:W-:Y:S02]  /*0a40*/  ULEA UR6, UR5, UR6, 0x18 ;  /* 0x0000000605067291 */ /* 0x010fe4000f8ec0ff */
[----:B------:R-:W-:-:S04]  /*0a50*/  UIADD3 UR4, UPT, UPT, -UR4, 0x100000, URZ ;  /* 0x0010000004047890 */ /* 0x000fc8000fffe1ff */
[----:B------:R-:W-:Y:S02]  /*0a60*/  USHF.L.U32 UR5, UR4, 0xb, URZ ;  /* 0x0000000b04057899 */ /* 0x000fe400080006ff */
[----:B------:R-:W-:Y:S01]  /*0a70*/  USHF.L.U32 UR4, UR4, 0x1, URZ ;  /* 0x0000000104047899 */ /* 0x000fe200080006ff */
[----:B------:R-:W2:Y:S03]  /*0a80*/  FENCE.VIEW.ASYNC.S ;  /* 0x00000000000073c6 */ /* 0x000ea60000000000 */
[----:B--2---:R4:W2:Y:S08]  /*0a90*/  SYNCS.EXCH.64 URZ, [UR6+0x80], UR8 ;  /* 0x0000800806ff75b2 */ /* 0x0048b00008000100 */
[----:B------:R4:W3:Y:S01]  /*0aa0*/  SYNCS.EXCH.64 URZ, [UR6+0x90], UR4 ;  /* 0x0000900406ff75b2 */ /* 0x0008e20008000100 */
[----:B------:R4:W1:Y:S01]  /*0ab0*/  SYNCS.EXCH.64 URZ, [UR6+0x88], UR8 ;  /* 0x0000880806ff75b2 */ /* 0x0008620008000100 */
[----:B------:R4:W1:Y:S02]  /*0ac0*/  SYNCS.EXCH.64 URZ, [UR6+0x98], UR4 ;  /* 0x0000980406ff75b2 */ /* 0x0008640008000100 */
[----:B----4-:R-:W-:Y:S01]  /*0ad0*/  NOP ;  /* 0x0000000000007918 */ /* 0x010fe20000000000 */
.L_x_12:
[----:B------:R-:W4:Y:S01]  /*0ae0*/  SHFL.IDX PT, R0, R81, RZ, 0x1f ;  /* 0x00001fff51007589 */ /* 0x000f2200000e0000 */
[----:B------:R-:W-:Y:S01]  /*0af0*/  NOP ;  /* 0x0000000000007918 */ /* 0x000fe20000000000 */
[----:B----4-:R-:W-:-:S13]  /*0b00*/  ISETP.NE.AND P0, PT, R0, 0x5, PT ;  /* 0x000000050000780c */ /* 0x010fda0003f05270 */
[----:B------:R-:W-:Y:S05]  /*0b10*/  @P0 BRA `(.L_x_13) ;  /* 0x0000000000580947 */ /* 0x000fea0003800000 */
[----:B------:R-:W4:Y:S01]  /*0b20*/  S2UR UR5, SR_CgaCtaId ;  /* 0x00000000000579c3 */ /* 0x000f220000008800 */
[----:B--23--:R-:W-:Y:S01]  /*0b30*/  UMOV UR4, 0x400 ;  /* 0x0000040000047882 */ /* 0x00cfe20000000000 */
        /* <DEDUP_REMOVED lines=9> */
[----:B----4-:R-:W-:Y:S01]  /*0bd0*/  ULEA UR4, UR5, UR4, 0x18 ;  /* 0x0000000405047291 */ /* 0x010fe2000f8ec0ff */
[----:B------:R-:W2:Y:S11]  /*0be0*/  FENCE.VIEW.ASYNC.S ;  /* 0x00000000000073c6 */ /* 0x000eb60000000000 */
[----:B--2---:R4:W2:Y:S01]  /*0bf0*/  SYNCS.EXCH.64 URZ, [UR4+0xa0], UR6 ;  /* 0x0000a00604ff75b2 */ /* 0x0048a20008000100 */
[----:B------:R4:W3:Y:S01]  /*0c00*/  SYNCS.EXCH.64 URZ, [UR4+0xc0], UR8 ;  /* 0x0000c00804ff75b2 */ /* 0x0008e20008000100 */
[----:B------:R4:W1:Y:S01]  /*0c10*/  SYNCS.EXCH.64 URZ, [UR4+0xa8], UR6 ;  /* 0x0000a80604ff75b2 */ /* 0x0008620008000100 */
[----:B------:R4:W1:Y:S01]  /*0c20*/  SYNCS.EXCH.64 URZ, [UR4+0xc8], UR8 ;  /* 0x0000c80804ff75b2 */ /* 0x0008620008000100 */
[----:B------:R4:W1:Y:S01]  /*0c30*/  SYNCS.EXCH.64 URZ, [UR4+0xb0], UR6 ;  /* 0x0000b00604ff75b2 */ /* 0x0008620008000100 */
[----:B------:R4:W1:Y:S01]  /*0c40*/  SYNCS.EXCH.64 URZ, [UR4+0xd0], UR8 ;  /* 0x0000d00804ff75b2 */ /* 0x0008620008000100 */
[----:B------:R4:W1:Y:S01]  /*0c50*/  SYNCS.EXCH.64 URZ, [UR4+0xb8], UR6 ;  /* 0x0000b80604ff75b2 */ /* 0x0008620008000100 */
[----:B------:R4:W1:Y:S02]  /*0c60*/  SYNCS.EXCH.64 URZ, [UR4+0xd8], UR8 ;  /* 0x0000d80804ff75b2 */ /* 0x0008640008000100 */
[----:B----4-:R-:W-:Y:S01]  /*0c70*/  NOP ;  /* 0x0000000000007918 */ /* 0x010fe20000000000 */
.L_x_13:
[----:B------:R-:W4:Y:S01]  /*0c80*/  SHFL.IDX PT, R0, R81, RZ, 0x1f ;  /* 0x00001fff51007589 */ /* 0x000f2200000e0000 */
[----:B------:R-:W-:Y:S01]  /*0c90*/  ISETP.NE.OR P1, PT, RZ, UR13, !P1 ;  /* 0x0000000dff007c0c */ /* 0x000fe2000cf25670 */
[----:B------:R-:W-:Y:S01]  /*0ca0*/  NOP ;  /* 0x0000000000007918 */ /* 0x000fe20000000000 */
[----:B----4-:R-:W-:-:S13]  /*0cb0*/  ISETP.NE.AND P0, PT, R0, 0x3, PT ;  /* 0x000000030000780c */ /* 0x010fda0003f05270 */
[----:B------:R-:W-:Y:S05]  /*0cc0*/  @P0 BRA `(.L_x_14) ;  /* 0x0000000000380947 */ /* 0x000fea0003800000 */
[----:B------:R-:W4:Y:S01]  /*0cd0*/  S2UR UR5, SR_CgaCtaId ;  /* 0x00000000000579c3 */ /* 0x000f220000008800 */
[----:B--23--:R-:W-:Y:S01]  /*0ce0*/  UMOV UR4, 0x400 ;  /* 0x0000040000047882 */ /* 0x00cfe20000000000 */
[----:B------:R-:W-:Y:S01]  /*0cf0*/  UMOV UR6, 0x20 ;  /* 0x0000002000067882 */ /* 0x000fe20000000000 */
[----:B------:R-:W-:Y:S01]  /*0d00*/  ELECT P0, URZ, PT ;  /* 0x0000000000ff782f */ /* 0x000fe20003800000 */
[----:B------:R-:W-:-:S04]  /*0d10*/  UIADD3 UR6, UPT, UPT, -UR6, 0x100000, URZ ;  /* 0x0010000006067890 */ /* 0x000fc8000fffe1ff */
[----:B------:R-:W-:Y:S02]  /*0d20*/  USHF.L.U32 UR7, UR6, 0xb, URZ ;  /* 0x0000000b06077899 */ /* 0x000fe400080006ff */
[----:B------:R-:W-:Y:S02]  /*0d30*/  USHF.L.U32 UR6, UR6, 0x1, URZ ;  /* 0x0000000106067899 */ /* 0x000fe400080006ff */
[----:B----4-:R-:W-:Y:S01]  /*0d40*/  ULEA UR4, UR5, UR4, 0x18 ;  /* 0x0000000405047291 */ /* 0x010fe2000f8ec0ff */
[----:B------:R-:W2:Y:S11]  /*0d50*/  FENCE.VIEW.ASYNC.S ;  /* 0x00000000000073c6 */ /* 0x000eb60000000000 */
[----:B--2---:R4:W2:Y:S01]  /*0d60*/  SYNCS.EXCH.64 URZ, [UR4+0xe0], UR6 ;  /* 0x0000e00604ff75b2 */ /* 0x0048a20008000100 */
[----:B------:R4:W3:Y:S01]  /*0d70*/  SYNCS.EXCH.64 URZ, [UR4+0xf0], UR6 ;  /* 0x0000f00604ff75b2 */ /* 0x0008e20008000100 */
[----:B------:R4:W1:Y:S01]  /*0d80*/  SYNCS.EXCH.64 URZ, [UR4+0xe8], UR6 ;  /* 0x0000e80604ff75b2 */ /* 0x0008620008000100 */
[----:B------:R4:W1:Y:S02]  /*0d90*/  SYNCS.EXCH.64 URZ, [UR4+0xf8], UR6 ;  /* 0x0000f80604ff75b2 */ /* 0x0008640008000100 */
[----:B----4-:R-:W-:Y:S01]  /*0da0*/  NOP ;  /* 0x0000000000007918 */ /* 0x010fe20000000000 */
.L_x_14:
[----:B--23--:R-:W2:Y:S01]  /*0db0*/  S2UR UR7, SR_CgaCtaId ;  /* 0x00000000000779c3 */ /* 0x00cea20000008800 */
[----:B------:R-:W-:Y:S01]  /*0dc0*/  VOTEU.ALL UP0, P1 ;  /* 0x0000000000ff7886 */ /* 0x000fe20000800000 */
[----:B------:R-:W-:Y:S01]  /*0dd0*/  UMOV UR4, 0x20 ;  /* 0x0000002000047882 */ /* 0x000fe20000000000 */
[----:B------:R-:W-:Y:S01]  /*0de0*/  NOP ;  /* 0x0000000000007918 */ /* 0x000fe20000000000 */
[----:B-1----:R-:W-:Y:S01]  /*0df0*/  LOP3.LUT R3, R95, 0x1f, RZ, 0xc0, !PT ;  /* 0x0000001f5f037812 */ /* 0x002fe200078ec0ff */
[----:B------:R-:W-:Y:S01]  /*0e00*/  UISETP.NE.AND UP4, UPT, UR13, URZ, UPT ;  /* 0x000000ff0d00728c */ /* 0x000fe2000bf85270 */
[----:B------:R-:W-:Y:S01]  /*0e10*/  @!UP0 UMOV UR6, 0x400 ;  /* 0x0000040000068882 */ /* 0x000fe20000000000 */
[----:B------:R-:W-:-:S04]  /*0e20*/  @!UP0 UIADD3 UR4, UPT, UPT, -UR4, 0x100000, URZ ;  /* 0x0010000004048890 */ /* 0x000fc8000fffe1ff */
[----:B------:R-:W-:Y:S02]  /*0e30*/  @!UP0 USHF.L.U32 UR5, UR4, 0xb, URZ ;  /* 0x0000000b04058899 */ /* 0x000fe400080006ff */
[----:B------:R-:W-:Y:S02]  /*0e40*/  @!UP0 USHF.L.U32 UR4, UR4, 0x1, URZ ;  /* 0x0000000104048899 */ /* 0x000fe400080006ff */
[----:B--2---:R-:W-:Y:S01]  /*0e50*/  @!UP0 ULEA UR6, UR7, UR6, 0x18 ;  /* 0x0000000607068291 */ /* 0x004fe2000f8ec0ff */
[----:B------:R-:W1:Y:S01]  /*0e60*/  LDCU UR7, c[0x0][0x36c] ;  /* 0x00006d80ff0777ac */ /* 0x000e620008000800 */
[----:B------:R-:W-:Y:S01]  /*0e70*/  VOTEU.ALL UP0, P1 ;  /* 0x0000000000ff7886 */ /* 0x000fe20000800000 */
[----:B------:R-:W2:Y:S09]  /*0e80*/  FENCE.VIEW.ASYNC.S ;  /* 0x00000000000073c6 */ /* 0x000eb20000000000 */
[----:B--2---:R2:W3:Y:S01]  /*0e90*/  @!UP0 SYNCS.EXCH.64 URZ, [UR6+0x100], UR4 ;  /* 0x0001000406ff85b2 */ /* 0x0044e20008000100 */
[----:B-1----:R-:W-:-:S09]  /*0ea0*/  UISETP.EQ.U32.AND UP5, UPT, UR7, 0x1, UPT ;  /* 0x000000010700788c */ /* 0x002fd2000bfa2070 */
[----:B--2---:R-:W-:Y:S05]  /*0eb0*/  BRA.U !UP5, `(.L_x_15) ;  /* 0x000000010d087547 */ /* 0x004fea000b800000 */
[----:B---3--:R-:W-:Y:S01]  /*0ec0*/  UCGABAR_ARV ;  /* 0x00000000000079c7 */ /* 0x008fe20008000000 */
[----:B------:R-:W-:Y:S05]  /*0ed0*/  BRA `(.L_x_16) ;  /* 0x0000000000047947 */ /* 0x000fea0003800000 */
.L_x_15:
[----:B---3--:R-:W-:Y:S01]  /*0ee0*/  NOP ;  /* 0x0000000000007918 */ /* 0x008fe20000000000 */
.L_x_16:
[----:B------:R-:W1:Y:S01]  /*0ef0*/  S2UR UR21, SR_CTAID.X ;  /* 0x00000000001579c3 */ /* 0x000e620000002500 */
[----:B------:R-:W-:-:S05]  /*0f00*/  CS2R.32 R83, SR_CgaSize ;  /* 0x0000000000537805 */ /* 0x000fca0000008a00 */
[----:B------:R-:W-:-:S05]  /*0f10*/  IMAD R83, R83, -0xa0, RZ ;  /* 0xffffff6053537824 */ /* 0x000fca00078e02ff */
[----:B------:R-:W-:-:S14]  /*0f20*/  R2UR UR5, R83 ;  /* 0x00000000530572ca */ /* 0x000fdc00000e0000 */
[----:B------:R-:W2:Y:S01]  /*0f30*/  LDCU UR5, c[0x0][UR5+0x2b0] ;  /* 0x00005600050577ac */ /* 0x000ea20008000800 */
[----:B------:R-:W-:-:S05]  /*0f40*/  CS2R.32 R83, SR_CgaSize ;  /* 0x0000000000537805 */ /* 0x000fca0000008a00 */
[----:B------:R-:W-:-:S05]  /*0f50*/  IMAD R83, R83, -0xa0, RZ ;  /* 0xffffff6053537824 */ /* 0x000fca00078e02ff */
[----:B------:R-:W-:-:S14]  /*0f60*/  R2UR UR4, R83 ;  /* 0x00000000530472ca */ /* 0x000fdc00000e0000 */
[----:B------:R-:W3:Y:S01]  /*0f70*/  LDCU UR4, c[0x0][UR4+0x2b4] ;  /* 0x00005680040477ac */ /* 0x000ee20008000800 */
[----:B------:R-:W4:Y:S01]  /*0f80*/  S2UR UR7, SR_CTAID.Y ;  /* 0x00000000000779c3 */ /* 0x000f220000002600 */
[----:B------:R-:W-:-:S05]  /*0f90*/  CS2R.32 R83, SR_CgaSize ;  /* 0x0000000000537805 */ /* 0x000fca0000008a00 */
[----:B------:R-:W-:-:S05]  /*0fa0*/  IMAD R83, R83, -0xa0, RZ ;  /* 0xffffff6053537824 */ /* 0x000fca00078e02ff */
[----:B------:R-:W-:-:S14]  /*0fb0*/  R2UR UR8, R83 ;  /* 0x00000000530872ca */ /* 0x000fdc00000e0000 */
[----:B------:R-:W3:Y:S01]  /*0fc0*/  LDCU UR8, c[0x0][UR8+0x2a0] ;  /* 0x00005400080877ac */ /* 0x000ee20008000800 */
[----:B------:R-:W-:-:S05]  /*0fd0*/  CS2R.32 R83, SR_CgaSize ;  /* 0x0000000000537805 */ /* 0x000fca0000008a00 */
[----:B------:R-:W-:-:S05]  /*0fe0*/  IMAD R83, R83, -0xa0, RZ ;  /* 0xffffff6053537824 */ /* 0x000fca00078e02ff */
[----:B------:R-:W-:-:S14]  /*0ff0*/  R2UR UR9, R83 ;  /* 0x00000000530972ca */ /* 0x000fdc00000e0000 */
[----:B------:R-:W3:Y:S01]  /*1000*/  LDCU UR9, c[0x0][UR9+0x2a4] ;  /* 0x00005480090977ac */ /* 0x000ee20008000800 */
[----:B------:R-:W3:Y:S01]  /*1010*/  S2UR UR10, SR_CgaCtaId ;  /* 0x00000000000a79c3 */ /* 0x000ee20000008800 */
[----:B------:R-:W-:Y:S01]  /*1020*/  UISETP.GT.U32.AND UP0, UPT, UR33, 0xffff, UPT ;  /* 0x0000ffff2100788c */ /* 0x000fe2000bf04070 */
[----:B------:R-:W3:Y:S01]  /*1030*/  LDCU UR18, c[0x0][0xb24] ;  /* 0x00016480ff1277ac */ /* 0x000ee20008000800 */
[----:B------:R-:W-:Y:S01]  /*1040*/  UMOV UR29, 0x5 ;  /* 0x00000005001d7882 */ /* 0x000fe20000000000 */
[----:B-1----:R-:W-:-:S04]  /*1050*/  I2FP.F32.U32 R2, UR21 ;  /* 0x0000001500027c45 */ /* 0x002fc80008201000 */
[----:B------:R-:W1:Y:S01]  /*1060*/  S2UR UR36, SR_CTAID.Z ;  /* 0x00000000002479c3 */ /* 0x000e620000002700 */
[----:B------:R-:W1:Y:S01]  /*1070*/  LDCU UR42, c[0x0][0xb24] ;  /* 0x00016480ff2a77ac */ /* 0x000e620008000800 */
[----:B--2---:R-:W-:Y:S01]  /*1080*/  FMUL R2, R2, UR5 ;  /* 0x0000000502027c20 */ /* 0x004fe20008400000 */
[----:B------:R-:W-:Y:S01]  /*1090*/  USEL UR5, UR33, 0xffff, !UP0 ;  /* 0x0000ffff21057887 */ /* 0x000fe2000c000000 */
[----:B----4-:R-:W-:Y:S01]  /*10a0*/  I2FP.F32.U32 R0, UR7 ;  /* 0x0000000700007c45 */ /* 0x010fe20008201000 */
[----:B------:R-:W2:Y:S03]  /*10b0*/  LDCU UR23, c[0x0][0xb30] ;  /* 0x00016600ff1777ac */ /* 0x000ea60008000800 */
[----:B------:R-:W4:Y:S01]  /*10c0*/  F2I.U32.TRUNC.NTZ R2, R2 ;  /* 0x0000000200027305 */ /* 0x000f22000020f000 */
[----:B---3--:R-:W-:Y:S01]  /*10d0*/  FMUL R0, R0, UR4 ;  /* 0x0000000400007c20 */ /* 0x008fe20008400000 */
[----:B------:R-:W-:-:S02]  /*10e0*/  ULOP3.LUT UR19, UR5, 0xffff, URZ, 0xc0, !UPT ;  /* 0x0000ffff05137892 */ /* 0x000fc4000f8ec0ff */
[----:B------:R-:W-:Y:S02]  /*10f0*/  USHF.L.U32 UR28, UR10, 0xa, URZ ;  /* 0x0000000a0a1c7899 */ /* 0x000fe400080006ff */
[----:B------:R-:W-:Y:S02]  /*1100*/  UISETP.GE.AND UP2, UPT, UR18, 0x1, UPT ;  /* 0x000000011200788c */ /* 0x000fe4000bf46270 */
[----:B------:R-:W3:Y:S01]  /*1110*/  F2I.U32.TRUNC.NTZ R0, R0 ;  /* 0x0000000000007305 */ /* 0x000ee2000020f000 */
[----:B------:R-:W-:Y:S01]  /*1120*/  UMOV UR20, UR7 ;  /* 0x0000000700147c82 */ /* 0x000fe20008000000 */
[----:B------:R-:W-:Y:S01]  /*1130*/  UMOV UR16, UR21 ;  /* 0x0000001500107c82 */ /* 0x000fe20008000000 */
[----:B----4-:R-:W-:Y:S02]  /*1140*/  R2UR UR4, R2 ;  /* 0x00000000020472ca */ /* 0x010fe400000e0000 */
[----:B------:R-:W-:Y:S02]  /*1150*/  PRMT R2, RZ, 0x7610, R2 ;  /* 0x00007610ff027816 */ /* 0x000fe40000000002 */
[----:B---3--:R-:W-:-:S02]  /*1160*/  R2UR UR6, R0 ;  /* 0x00000000000672ca */ /* 0x008fc400000e0000 */
[----:B------:R-:W-:-:S07]  /*1170*/  PRMT R0, RZ, 0x7610, R0 ;  /* 0x00007610ff007816 */ /* 0x000fce0000000000 */
[----:B------:R-:W-:-:S04]  /*1180*/  UIADD3 UR5, UPT, UPT, -UR4, URZ, URZ ;  /* 0x000000ff04057290 */ /* 0x000fc8000fffe1ff */
[----:B------:R-:W-:Y:S02]  /*1190*/  UIMAD UR5, UR8, UR5, UR21 ;  /* 0x00000005080572a4 */ /* 0x000fe4000f8e0215 */
[----:B------:R-:W-:-:S04]  /*11a0*/  UIADD3 UR4, UPT, UPT, -UR6, URZ, URZ ;  /* 0x000000ff06047290 */ /* 0x000fc8000fffe1ff */
[----:B------:R-:W-:Y:S01]  /*11b0*/  IMAD.U32 R83, RZ, RZ, UR5 ;  /* 0x00000005ff537e24 */ /* 0x000fe2000f8e00ff */
[----:B------:R-:W-:-:S06]  /*11c0*/  UIMAD UR4, UR9, UR4, UR7 ;  /* 0x00000004090472a4 */ /* 0x000fcc000f8e0207 */
[----:B------:R-:W-:Y:S01]  /*11d0*/  IMAD.U32 R82, RZ, RZ, UR4 ;  /* 0x00000004ff527e24 */ /* 0x000fe2000f8e00ff */
[----:B-12---:R-:W-:Y:S06]  /*11e0*/  BRA.U UP4, `(.L_x_17) ;  /* 0x0000000104447547 */ /* 0x006fec000b800000 */
[----:B------:R-:W-:Y:S02]  /*11f0*/  R2UR UR4, R83 ;  /* 0x00000000530472ca */ /* 0x000fe400000e0000 */
[----:B------:R-:W-:-:S11]  /*1200*/  R2UR UR8, R82 ;  /* 0x00000000520872ca */ /* 0x000fd600000e0000 */
[----:B------:R-:W-:Y:S02]  /*1210*/  UISETP.GT.U32.AND UP0, UPT, UR4, 0x1, UPT ;  /* 0x000000010400788c */ /* 0x000fe4000bf04070 */
[----:B------:R-:W-:Y:S02]  /*1220*/  ULOP3.LUT UR4, UR4, 0xfffffffe, URZ, 0xc0, !UPT ;  /* 0xfffffffe04047892 */ /* 0x000fe4000f8ec0ff */
[----:B------:R-:W-:Y:S02]  /*1230*/  UISETP.NE.AND UP1, UPT, UR8, URZ, UP0 ;  /* 0x000000ff0800728c */ /* 0x000fe40008725270 */
[----:B------:R-:W-:Y:S02]  /*1240*/  UISETP.NE.AND UP0, UPT, UR8, 0x1, UP0 ;  /* 0x000000010800788c */ /* 0x000fe40008705270 */
[----:B------:R-:W-:Y:S02]  /*1250*/  USEL UR7, URZ, 0x1, UP1 ;  /* 0x00000001ff077887 */ /* 0x000fe40008800000 */
[----:B------:R-:W-:-:S02]  /*1260*/  USEL UR6, URZ, 0x4, UP0 ;  /* 0x00000004ff067887 */ /* 0x000fc40008000000 */
[----:B------:R-:W-:Y:S02]  /*1270*/  USEL UR5, URZ, 0x2, UP1 ;  /* 0x00000002ff057887 */ /* 0x000fe40008800000 */
[----:B------:R-:W-:Y:S02]  /*1280*/  ULEA UR4, UR8, UR4, 0x1 ;  /* 0x0000000408047291 */ /* 0x000fe4000f8e08ff */
[----:B------:R-:W-:Y:S02]  /*1290*/  USEL UR8, URZ, 0x8, UP0 ;  /* 0x00000008ff087887 */ /* 0x000fe40008000000 */
[----:B------:R-:W-:-:S03]  /*12a0*/  UIADD3 UR5, UPT, UPT, UR5, UR6, UR7 ;  /* 0x0000000605057290 */ /* 0x000fc6000fffe007 */
[----:B------:R-:W-:Y:S01]  /*12b0*/  UMOV UR6, 0x3 ;  /* 0x0000000300067882 */ /* 0x000fe20000000000 */
[----:B------:R-:W-:Y:S02]  /*12c0*/  UIADD3 UR5, UPT, UPT, UR5, UR8, URZ ;  /* 0x0000000805057290 */ /* 0x000fe4000fffe0ff */
[----:B------:R-:W-:-:S04]  /*12d0*/  USHF.L.U32 UR4, UR6, UR4, URZ ;  /* 0x0000000406047299 */ /* 0x000fc800080006ff */
[----:B------:R-:W-:Y:S02]  /*12e0*/  IMAD.U32 R2, RZ, RZ, UR5 ;  /* 0x00000005ff027e24 */ /* 0x000fe4000f8e00ff */
[----:B------:R-:W-:Y:S02]  /*12f0*/  IMAD.U32 R0, RZ, RZ, UR4 ;  /* 0x00000004ff007e24 */ /* 0x000fe4000f8e00ff */
.L_x_17:
[----:B------:R-:W-:Y:S05]  /*1300*/  BRA.U !UP2, `(.L_x_18) ;  /* 0x000000010ad07547 */ /* 0x000fea000b800000 */
[----:B------:R-:W1:Y:S01]  /*1310*/  LDCU.128 UR24, c[0x0][0xb10] ;  /* 0x00016200ff1877ac */ /* 0x000e620008000c00 */
[----:B------:R-:W2:Y:S01]  /*1320*/  LDCU UR12, c[0x0][0x370] ;  /* 0x00006e00ff0c77ac */ /* 0x000ea20008000800 */
[----:B------:R-:W3:Y:S01]  /*1330*/  LDCU UR5, c[0x0][0x374] ;  /* 0x00006e80ff0577ac */ /* 0x000ee20008000800 */
[----:B------:R-:W4:Y:S01]  /*1340*/  LDCU UR22, c[0x0][0xb0c] ;  /* 0x00016180ff1677ac */ /* 0x000f220008000800 */
[----:B------:R-:W4:Y:S01]  /*1350*/  LDCU UR4, c[0x0][0xb20] ;  /* 0x00016400ff0477ac */ /* 0x000f220008000800 */
[----:B------:R-:W4:Y:S01]  /*1360*/  LDCU.64 UR16, c[0x0][0xb28] ;  /* 0x00016500ff1077ac */ /* 0x000f220008000a00 */
[----:B-1----:R-:W-:Y:S02]  /*1370*/  UISETP.NE.AND UP0, UPT, UR26, 0x1, UPT ;  /* 0x000000011a00788c */ /* 0x002fe4000bf05270 */
[----:B---3--:R-:W-:Y:S02]  /*1380*/  UIMAD.WIDE.U32 UR6, UR5, UR27, URZ ;  /* 0x0000001b050672a5 */ /* 0x008fe4000f8e00ff */
[----:B--2---:R-:W-:-:S02]  /*1390*/  UIMAD.WIDE.U32 UR8, UR12, UR24, URZ ;  /* 0x000000180c0872a5 */ /* 0x004fc4000f8e00ff */
[----:B----4-:R-:W-:Y:S02]  /*13a0*/  UISETP.NE.AND UP1, UPT, UR22, 0x1, UPT ;  /* 0x000000011600788c */ /* 0x010fe4000bf25270 */
[----:B------:R-:W-:Y:S01]  /*13b0*/  UISETP.NE.AND UP2, UPT, UR18, 0x1, UPT ;  /* 0x000000011200788c */ /* 0x000fe2000bf45270 */
[----:B------:R-:W-:Y:S02]  /*13c0*/  UMOV UR6, UR7 ;  /* 0x0000000700067c82 */ /* 0x000fe40008000000 */
[----:B------:R-:W-:Y:S01]  /*13d0*/  UMOV UR8, UR9 ;  /* 0x0000000900087c82 */ /* 0x000fe20008000000 */
[----:B------:R-:W-:Y:S02]  /*13e0*/  @UP0 USHF.R.U32.HI UR5, URZ, UR4, UR6 ;  /* 0x00000004ff050299 */ /* 0x000fe40008011606 */
[----:B------:R-:W-:Y:S02]  /*13f0*/  UIMAD.WIDE.U32 UR14, UR20, UR27, URZ ;  /* 0x0000001b140e72a5 */ /* 0x000fe4000f8e00ff */
[----:B------:R-:W-:-:S02]  /*1400*/  UIMAD.WIDE.U32 UR6, UR5, UR16, URZ ;  /* 0x00000010050672a5 */ /* 0x000fc4000f8e00ff */
[----:B------:R-:W-:Y:S02]  /*1410*/  @UP1 USHF.R.U32.HI UR12, URZ, UR25, UR8 ;  /* 0x00000019ff0c1299 */ /* 0x000fe40008011608 */
[----:B------:R-:W-:Y:S02]  /*1420*/  UIMAD.WIDE.U32 UR10, UR21, UR24, URZ ;  /* 0x00000018150a72a5 */ /* 0x000fe4000f8e00ff */
[----:B------:R-:W-:Y:S01]  /*1430*/  UIMAD.WIDE.U32 UR8, UR12, UR16, URZ ;  /* 0x000000100c0872a5 */ /* 0x000fe2000f8e00ff */
[----:B------:R-:W-:Y:S01]  /*1440*/  UMOV UR14, UR15 ;  /* 0x0000000f000e7c82 */ /* 0x000fe20008000000 */
[----:B------:R-:W-:Y:S01]  /*1450*/  UMOV UR6, UR7 ;  /* 0x0000000700067c82 */ /* 0x000fe20008000000 */
[----:B------:R-:W-:Y:S02]  /*1460*/  USHF.R.U32.HI UR14, URZ, UR4, UR14 ;  /* 0x00000004ff0e7299 */ /* 0x000fe4000801160e */
[----:B------:R-:W-:Y:S01]  /*1470*/  @UP2 USHF.R.U32.HI UR5, URZ, UR17, UR6 ;  /* 0x00000011ff052299 */ /* 0x000fe20008011606 */
[----:B------:R-:W-:-:S02]  /*1480*/  UMOV UR10, UR11 ;  /* 0x0000000b000a7c82 */ /* 0x000fc40008000000 */
[----:B------:R-:W-:Y:S01]  /*1490*/  UMOV UR6, UR9 ;  /* 0x0000000900067c82 */ /* 0x000fe20008000000 */
[----:B------:R-:W-:Y:S02]  /*14a0*/  USHF.R.U32.HI UR10, URZ, UR25, UR10 ;  /* 0x00000019ff0a7299 */ /* 0x000fe4000801160a */
[----:B------:R-:W-:Y:S02]  /*14b0*/  @UP2 USHF.R.U32.HI UR12, URZ, UR17, UR6 ;  /* 0x00000011ff0c2299 */ /* 0x000fe40008011606 */
[----:B------:R-:W-:Y:S02]  /*14c0*/  USEL UR4, UR20, UR14, !UP0 ;  /* 0x0000000e14047287 */ /* 0x000fe4000c000000 */
[----:B------:R-:W-:Y:S02]  /*14d0*/  UIMAD UR6, UR5, UR18, URZ ;  /* 0x00000012050672a4 */ /* 0x000fe4000f8e02ff */
[----:B------:R-:W-:Y:S02]  /*14e0*/  USEL UR5, UR21, UR10, !UP1 ;  /* 0x0000000a15057287 */ /* 0x000fe4000c800000 */
[----:B------:R-:W-:-:S02]  /*14f0*/  UIMAD UR8, UR12, UR18, URZ ;  /* 0x000000120c0872a4 */ /* 0x000fc4000f8e02ff */
[----:B------:R-:W-:Y:S02]  /*1500*/  UISETP.GE.AND UP0, UPT, UR4, UR6, UPT ;  /* 0x000000060400728c */ /* 0x000fe4000bf06270 */
[----:B------:R-:W-:Y:S02]  /*1510*/  UIMAD.WIDE.U32 UR6, UR4, UR16, URZ ;  /* 0x00000010040672a5 */ /* 0x000fe4000f8e00ff */
[----:B------:R-:W-:Y:S02]  /*1520*/  UISETP.GE.OR UP0, UPT, UR5, UR8, UP0 ;  /* 0x000000080500728c */ /* 0x000fe40008706670 */
[----:B------:R-:W-:Y:S02]  /*1530*/  UIMAD.WIDE.U32 UR8, UR5, UR16, URZ ;  /* 0x00000010050872a5 */ /* 0x000fe4000f8e00ff */
[----:B------:R-:W-:Y:S02]  /*1540*/  USHF.R.U32.HI UR7, URZ, UR17, UR7 ;  /* 0x00000011ff077299 */ /* 0x000fe40008011607 */
[----:B------:R-:W-:-:S02]  /*1550*/  UIADD3 UR10, UPT, UPT, -UR4, URZ, URZ ;  /* 0x000000ff040a7290 */ /* 0x000fc4000fffe1ff */
[----:B------:R-:W-:Y:S02]  /*1560*/  USEL UR7, UR4, UR7, !UP2 ;  /* 0x0000000704077287 */ /* 0x000fe4000d000000 */
[----:B------:R-:W-:Y:S01]  /*1570*/  UIADD3 UR16, UPT, UPT, -UR5, URZ, URZ ;  /* 0x000000ff05107290 */ /* 0x000fe2000fffe1ff */
[----:B------:R-:W-:Y:S01]  /*1580*/  @!UP0 UMOV UR6, UR9 ;  /* 0x0000000900068c82 */ /* 0x000fe20008000000 */
[----:B------:R-:W-:Y:S02]  /*1590*/  UIADD3 UR8, UPT, UPT, -UR7, URZ, URZ ;  /* 0x000000ff07087290 */ /* 0x000fe4000fffe1ff */
[----:B------:R-:W-:Y:S02]  /*15a0*/  @!UP0 USHF.R.U32.HI UR6, URZ, UR17, UR6 ;  /* 0x00000011ff068299 */ /* 0x000fe40008011606 */
[----:B------:R-:W-:Y:S02]  /*15b0*/  UIMAD UR8, UR18, UR8, UR4 ;  /* 0x00000008120872a4 */ /* 0x000fe4000f8e0204 */
[----:B------:R-:W-:-:S02]  /*15c0*/  @!UP0 USEL UR6, UR5, UR6, !UP2 ;  /* 0x0000000605068287 */ /* 0x000fc4000d000000 */
[----:B------:R-:W-:Y:S02]  /*15d0*/  UIMAD UR20, UR26, UR10, UR20 ;  /* 0x0000000a1a1472a4 */ /* 0x000fe4000f8e0214 */
[----:B------:R-:W-:Y:S02]  /*15e0*/  @!UP0 UIADD3 UR7, UPT, UPT, UR7, -UR6, URZ ;  /* 0x8000000607078290 */ /* 0x000fe4000fffe0ff */
[----:B------:R-:W-:Y:S02]  /*15f0*/  @!UP0 UIMAD UR6, UR8, UR12, UR6 ;  /* 0x0000000c080682a4 */ /* 0x000fe4000f8e0206 */
[----:B------:R-:W-:Y:S02]  /*1600*/  @!UP0 UIMAD UR4, UR7, UR18, UR5 ;  /* 0x00000012070482a4 */ /* 0x000fe4000f8e0205 */
[----:B------:R-:W-:Y:S02]  /*1610*/  UIMAD UR16, UR22, UR16, UR21 ;  /* 0x00000010161072a4 */ /* 0x000fe4000f8e0215 */
[----:B------:R-:W-:Y:S01]  /*1620*/  UIMAD UR20, UR4, UR26, UR20 ;  /* 0x0000001a041472a4 */ /* 0x000fe2000f8e0214 */
[----:B------:R-:W-:-:S02]  /*1630*/  @!UP0 UMOV UR5, UR6 ;  /* 0x0000000600058c82 */ /* 0x000fc40008000000 */
[----:B------:R-:W-:-:S12]  /*1640*/  UIMAD UR16, UR5, UR22, UR16 ;  /* 0x00000016051072a4 */ /* 0x000fd8000f8e0210 */
.L_x_18:
[----:B------:R-:W-:Y:S02]  /*1650*/  UISETP.NE.AND UP1, UPT, UR23, 0x1, UPT ;  /* 0x000000011700788c */ /* 0x000fe4000bf25270 */
[----:B------:R-:W-:Y:S02]  /*1660*/  UISETP.NE.AND UP0, UPT, UR13, 0x2, UPT ;  /* 0x000000020d00788c */ /* 0x000fe4000bf05270 */
[----:B------:R-:W-:Y:S02]  /*1670*/  ULOP3.LUT UR28, UR28, 0x800, URZ, 0xc0, !UPT ;  /* 0x000008001c1c7892 */ /* 0x000fe4000f8ec0ff */
[----:B------:R-:W-:-:S03]  /*1680*/  USHF.L.U32 UR24, UR29, UR19, URZ ;  /* 0x000000131d187299 */ /* 0x000fc600080006ff */
[----:B------:R-:W-:Y:S09]  /*1690*/  BRA.U UP1, `(.L_x_19) ;  /* 0x0000000101447547 */ /* 0x000ff2000b800000 */
[----:B------:R-:W1:Y:S01]  /*16a0*/  LDCU.128 UR8, c[0x0][0xb10] ;  /* 0x00016200ff0877ac */ /* 0x000e620008000c00 */
[----:B------:R-:W2:Y:S01]  /*16b0*/  LDCU UR12, c[0x0][0xb0c] ;  /* 0x00016180ff0c77ac */ /* 0x000ea20008000800 */
[----:B------:R-:W3:Y:S01]  /*16c0*/  LDCU UR14, c[0x0][0xb20] ;  /* 0x00016400ff0e77ac */ /* 0x000ee20008000800 */
[----:B-1----:R-:W-:Y:S02]  /*16d0*/  UIMAD.WIDE.U32 UR6, UR16, UR8, URZ ;  /* 0x00000008100672a5 */ /* 0x002fe4000f8e00ff */
[----:B------:R-:W-:Y:S02]  /*16e0*/  UIMAD.WIDE.U32 UR4, UR20, UR11, URZ ;  /* 0x0000000b140472a5 */ /* 0x000fe4000f8e00ff */
[----:B--2---:R-:W-:Y:S02]  /*16f0*/  UISETP.NE.AND UP2, UPT, UR12, 0x1, UPT ;  /* 0x000000010c00788c */ /* 0x004fe4000bf45270 */
[----:B------:R-:W-:Y:S01]  /*1700*/  UISETP.NE.AND UP1, UPT, UR10, 0x1, UPT ;  /* 0x000000010a00788c */ /* 0x000fe2000bf25270 */
[----:B------:R-:W-:-:S02]  /*1710*/  UMOV UR6, UR7 ;  /* 0x0000000700067c82 */ /* 0x000fc40008000000 */
[----:B------:R-:W-:Y:S01]  /*1720*/  UMOV UR4, UR5 ;  /* 0x0000000500047c82 */ /* 0x000fe20008000000 */
[----:B------:R-:W-:Y:S02]  /*1730*/  USHF.R.U32.HI UR6, URZ, UR9, UR6 ;  /* 0x00000009ff067299 */ /* 0x000fe40008011606 */
[----:B---3--:R-:W-:Y:S02]  /*1740*/  USHF.R.U32.HI UR4, URZ, UR14, UR4 ;  /* 0x0000000eff047299 */ /* 0x008fe40008011604 */
[----:B------:R-:W-:Y:S02]  /*1750*/  USEL UR5, UR16, UR6, !UP2 ;  /* 0x0000000610057287 */ /* 0x000fe4000d000000 */
[----:B------:R-:W-:-:S04]  /*1760*/  USEL UR4, UR20, UR4, !UP1 ;  /* 0x0000000414047287 */ /* 0x000fc8000c800000 */
[----:B------:R-:W-:Y:S02]  /*1770*/  UIADD3 UR6, UPT, UPT, -UR4, UR5, URZ ;  /* 0x0000000504067290 */ /* 0x000fe4000fffe1ff */
[----:B------:R-:W-:Y:S02]  /*1780*/  UIADD3 UR4, UPT, UPT, UR4, -UR5, URZ ;  /* 0x8000000504047290 */ /* 0x000fe4000fffe0ff */
[----:B------:R-:W-:Y:S02]  /*1790*/  UIMAD UR20, UR6, UR10, UR20 ;  /* 0x0000000a061472a4 */ /* 0x000fe4000f8e0214 */
[----:B------:R-:W-:-:S12]  /*17a0*/  UIMAD UR16, UR4, UR12, UR16 ;  /* 0x0000000c041072a4 */ /* 0x000fd8000f8e0210 */
.L_x_19:
[----:B------:R-:W-:Y:S05]  /*17b0*/  BRA.U !UP5, `(.L_x_20) ;  /* 0x000000010d0c7547 */ /* 0x000fea000b800000 */
[----:B------:R-:W-:Y:S01]  /*17c0*/  UCGABAR_WAIT ;  /* 0x0000000000007dc7 */ /* 0x000fe20008000000 */
[----:B------:R-:W-:Y:S01]  /*17d0*/  CCTL.IVALL ;  /* 0x00000000ff00798f */ /* 0x000fe20002000000 */
[----:B------:R-:W-:Y:S05]  /*17e0*/  BRA `(.L_x_21) ;  /* 0x0000000000047947 */ /* 0x000fea0003800000 */
.L_x_20:
[----:B------:R-:W-:Y:S06]  /*17f0*/  BAR.SYNC.DEFER_BLOCKING 0x0 ;  /* 0x0000000000007b1d */ /* 0x000fec0000010000 */
.L_x_21:
[----:B------:R-:W-:Y:S05]  /*1800*/  BRA.U UP0, `(.L_x_22) ;  /* 0x0000001100cc7547 */ /* 0x000fea000b800000 */
[----:B------:R-:W1:Y:S01]  /*1810*/  LDCU UR6, c[0x0][0x38c] ;  /* 0x00007180ff0677ac */ /* 0x000e620008000800 */
[----:B------:R-:W2:Y:S01]  /*1820*/  S2UR UR9, SR_CgaCtaId ;  /* 0x00000000000979c3 */ /* 0x000ea20000008800 */
[----:B------:R-:W-:Y:S01]  /*1830*/  PLOP3.LUT P1, PT, PT, PT, UP3, 0x80, 0x8 ;  /* 0x000000000008781c */ /* 0x000fe20003f2f038 */
[----:B------:R-:W-:Y:S01]  /*1840*/  IMAD.MOV.U32 R12, RZ, RZ, 0x1 ;  /* 0x00000001ff0c7424 */ /* 0x000fe200078e00ff */
[----:B------:R-:W-:Y:S01]  /*1850*/  UMOV UR8, 0x400 ;  /* 0x0000040000087882 */ /* 0x000fe20000000000 */
[----:B------:R-:W-:Y:S01]  /*1860*/  UISETP.NE.AND UP1, UPT, UR13, URZ, UPT ;  /* 0x000000ff0d00728c */ /* 0x000fe2000bf25270 */
[----:B------:R-:W-:Y:S01]  /*1870*/  ISETP.NE.AND P2, PT, R3, RZ, P3 ;  /* 0x000000ff0300720c */ /* 0x000fe20001f45270 */
[----:B------:R-:W-:Y:S01]  /*1880*/  USHF.L.U32 UR7, UR21, 0x7, URZ ;  /* 0x0000000715077899 */ /* 0x000fe200080006ff */
[----:B------:R-:W-:Y:S01]  /*1890*/  PLOP3.LUT P1, PT, P1, PT, PT, 0x8, 0x80 ;  /* 0x000000000080781c */ /* 0x000fe20000f2e170 */
[----:B------:R-:W-:Y:S01]  /*18a0*/  USHF.L.U32 UR46, UR21, 0x6, URZ ;  /* 0x00000006152e7899 */ /* 0x000fe200080006ff */
[----:B------:R-:W-:Y:S01]  /*18b0*/  CS2R R10, SRZ ;  /* 0x00000000000a7805 */ /* 0x000fe2000001ff00 */
[----:B------:R-:W-:Y:S01]  /*18c0*/  IMAD.MOV.U32 R9, RZ, RZ, RZ ;  /* 0x000000ffff097224 */ /* 0x000fe200078e00ff */
[----:B------:R-:W3:Y:S01]  /*18d0*/  LDCU UR39, c[0x0][0x370] ;  /* 0x00006e00ff2777ac */ /* 0x000ee20008000800 */
[----:B------:R-:W-:Y:S01]  /*18e0*/  IMAD.MOV.U32 R8, RZ, RZ, 0x1 ;  /* 0x00000001ff087424 */ /* 0x000fe200078e00ff */
[----:B------:R-:W4:Y:S01]  /*18f0*/  LDCU.64 UR26, c[0x0][0x348] ;  /* 0x00006900ff1a77ac */ /* 0x000f220008000a00 */
[----:B-1----:R-:W-:-:S02]  /*1900*/  UIADD3 UR5, UPT, UPT, UR6, 0x1f, URZ ;  /* 0x0000001f06057890 */ /* 0x002fc4000fffe0ff */
[----:B------:R-:W-:Y:S02]  /*1910*/  UIADD3 UR47, UPT, UPT, UR6, 0x3e, URZ ;  /* 0x0000003e062f7890 */ /* 0x000fe4000fffe0ff */
[----:B------:R-:W-:Y:S02]  /*1920*/  USHF.R.S32.HI UR4, URZ, 0x1f, UR5 ;  /* 0x0000001fff047899 */ /* 0x000fe40008011405 */
[----:B--2---:R-:W-:Y:S02]  /*1930*/  ULEA UR13, UR9, UR8, 0x18 ;  /* 0x00000008090d7291 */ /* 0x004fe4000f8ec0ff */
[----:B------:R-:W-:Y:S02]  /*1940*/  ULEA.HI UR4, UR4, UR5, URZ, 0x5 ;  /* 0x0000000504047291 */ /* 0x000fe4000f8f28ff */
[----:B------:R-:W-:Y:S02]  /*1950*/  ULOP3.LUT UR5, UR7, 0x80, URZ, 0xc0, !UPT ;  /* 0x0000008007057892 */ /* 0x000fe4000f8ec0ff */
[----:B------:R-:W-:-:S02]  /*1960*/  USHF.R.S32.HI UR41, URZ, 0x5, UR4 ;  /* 0x00000005ff297899 */ /* 0x000fc40008011404 */
[----:B------:R-:W-:Y:S02]  /*1970*/  UIADD3 UR4, UPT, UPT, UR6, -0x1, URZ ;  /* 0xffffffff06047890 */ /* 0x000fe4000fffe0ff */
[----:B------:R-:W-:Y:S02]  /*1980*/  UISETP.LT.U32.AND UP0, UPT, UR41, 0x3, UPT ;  /* 0x000000032900788c */ /* 0x000fe4000bf01070 */
[----:B------:R-:W-:Y:S02]  /*1990*/  UISETP.GE.U32.AND UP2, UPT, UR4, -0x3f, UPT ;  /* 0xffffffc10400788c */ /* 0x000fe4000bf46070 */
[----:B------:R-:W-:Y:S02]  /*19a0*/  USEL UR40, UR41, 0x3, UP0 ;  /* 0x0000000329287887 */ /* 0x000fe40008000000 */
[----:B------:R-:W-:Y:S02]  /*19b0*/  ULEA UR30, UR28, UR13, 0x1 ;  /* 0x0000000d1c1e7291 */ /* 0x000fe4000f8e08ff */
[----:B------:R-:W-:Y:S01]  /*19c0*/  UIADD3 UR4, UPT, UPT, UR40, -0x1, URZ ;  /* 0xffffffff28047890 */ /* 0x000fe2000fffe0ff */
[----:B------:R-:W1:Y:S04]  /*19d0*/  LDCU UR38, c[0x0][0x374] ;  /* 0x00006e80ff2677ac */ /* 0x000e680008000800 */
[----:B------:R-:W-:-:S02]  /*19e0*/  @UP2 UIADD3 UR4, UPT, UPT, UR40, URZ, URZ ;  /* 0x000000ff28042290 */ /* 0x000fc4000fffe0ff */
[----:B------:R-:W-:Y:S02]  /*19f0*/  ULOP3.LUT UR46, UR46, 0x40, URZ, 0xc0, !UPT ;  /* 0x000000402e2e7892 */ /* 0x000fe4000f8ec0ff */
[----:B------:R-:W-:Y:S02]  /*1a00*/  USEL UR21, UR48, 0x2, UP1 ;  /* 0x0000000230157887 */ /* 0x000fe40008800000 */
[----:B------:R-:W-:Y:S02]  /*1a10*/  ULEA.HI UR45, UR28, UR5, URZ, 0x1b ;  /* 0x000000051c2d7291 */ /* 0x000fe4000f8fd8ff */
[----:B------:R-:W-:Y:S02]  /*1a20*/  UIADD3 UR30, UPT, UPT, UR30, 0x8400, URZ ;  /* 0x000084001e1e7890 */ /* 0x000fe4000fffe0ff */
[----:B------:R-:W-:Y:S02]  /*1a30*/  UIADD3 UR44, UPT, UPT, UR41, -UR40, URZ ;  /* 0x80000028292c7290 */ /* 0x000fe4000fffe0ff */
[----:B------:R-:W-:-:S02]  /*1a40*/  UIADD3 UR29, UPT, UPT, UR4, 0x1, URZ ;  /* 0x00000001041d7890 */ /* 0x000fc4000fffe0ff */
[----:B------:R-:W-:Y:S01]  /*1a50*/  UIADD3 UR43, UPT, UPT, -UR4, URZ, URZ ;  /* 0x000000ff042b7290 */ /* 0x000fe2000fffe1ff */
[----:B-1-34-:R-:W-:-:S11]  /*1a60*/  UMOV UR6, URZ ;  /* 0x000000ff00067c82 */ /* 0x01afd60008000000 */
.L_x_42:
[----:B-1----:R-:W1:Y:S02]  /*1a70*/  S2UR UR4, SR_CgaCtaId ;  /* 0x00000000000479c3 */ /* 0x002e640000008800 */
[----:B-1----:R-:W-:-:S09]  /*1a80*/  UISETP.NE.AND UP0, UPT, UR4, URZ, UPT ;  /* 0x000000ff0400728c */ /* 0x002fd2000bf05270 */
[----:B------:R-:W-:Y:S05]  /*1a90*/  BRA.U UP0, `(.L_x_23) ;  /* 0x0000000100287547 */ /* 0x000fea000b800000 */
[----:B------:R-:W-:Y:S02]  /*1aa0*/  LEA R0, R9, UR13, 0x3 ;  /* 0x0000000d09007c11 */ /* 0x000fe4000f8e18ff */
[----:B------:R-:W-:-:S04]  /*1ab0*/  SHF.L.U32 R3, R8, 0x1f, RZ ;  /* 0x0000001f08037819 */ /* 0x000fc800000006ff */
[----:B------:R-:W1:Y:S02]  /*1ac0*/  SYNCS.PHASECHK.TRANS64.TRYWAIT P0, [R0+URZ+0xf0], R3 ;  /* 0x0000f003000075a7 */ /* 0x000e6400080011ff */
[----:B-1----:R-:W-:Y:S05]  /*1ad0*/  @!P0 BRA `(.L_x_24) ;  /* 0x0000007c00a48947 */ /* 0x002fea0003800000 */
.L_x_148:
[----:B------:R2:W-:Y:S01]  /*1ae0*/  SYNCS.ARRIVE.TRANS64.A1T0 RZ, [R0+URZ+0xe0], RZ ;  /* 0x0000e0ff00ff79a7 */ /* 0x0005e200081000ff */
[----:B------:R-:W-:-:S05]  /*1af0*/  VIADD R9, R9, 0x1 ;  /* 0x0000000109097836 */ /* 0x000fca0000000000 */
[----:B------:R-:W-:-:S04]  /*1b00*/  ISETP.NE.AND P0, PT, R9, 0x2, PT ;  /* 0x000000020900780c */ /* 0x000fc80003f05270 */
[----:B-1----:R-:W-:Y:S02]  /*1b10*/  SEL R3, RZ, 0x1, P0 ;  /* 0x00000001ff037807 */ /* 0x002fe40000000000 */
[----:B------:R-:W-:Y:S02]  /*1b20*/  SEL R9, R9, RZ, P0 ;  /* 0x000000ff09097207 */ /* 0x000fe40000000000 */
[----:B------:R-:W-:-:S07]  /*1b30*/  LOP3.LUT R8, R8, R3, RZ, 0x3c, !PT ;  /* 0x0000000308087212 */ /* 0x000fce00078e3cff */
.L_x_23:
[----:B------:R-:W-:Y:S01]  /*1b40*/  ULEA UR4, UR6, UR13, 0x3 ;  /* 0x0000000d06047291 */ /* 0x000fe2000f8e18ff */
[----:B--2---:R-:W-:Y:S01]  /*1b50*/  SHF.L.U32 R0, R12, 0x1f, RZ ;  /* 0x0000001f0c007819 */ /* 0x004fe200000006ff */
[----:B------:R-:W-:Y:S02]  /*1b60*/  UISETP.GE.U32.AND UP0, UPT, UR47, 0x3f, UPT ;  /* 0x0000003f2f00788c */ /* 0x000fe4000bf06070 */
[----:B------:R-:W-:Y:S01]  /*1b70*/  ULEA UR11, UR20, UR46, 0x7 ;  /* 0x0000002e140b7291 */ /* 0x000fe2000f8e38ff */
[----:B------:R-:W-:-:S04]  /*1b80*/  UMOV UR7, URZ ;  /* 0x000000ff00077c82 */ /* 0x000fc80008000000 */
[----:B------:R1:W2:Y:S01]  /*1b90*/  SYNCS.PHASECHK.TRANS64.TRYWAIT P0, [UR4+0x18], R0 ;  /* 0x00001800ff0075a7 */ /* 0x0002a20008001104 */
[----:B------:R-:W-:-:S04]  /*1ba0*/  ULEA.HI UR4, UR16, UR16, URZ, 0x1 ;  /* 0x0000001010047291 */ /* 0x000fc8000f8f08ff */
[----:B------:R-:W-:-:S04]  /*1bb0*/  USHF.L.U32 UR4, UR4, 0x7, URZ ;  /* 0x0000000704047899 */ /* 0x000fc800080006ff */
[----:B------:R-:W-:-:S04]  /*1bc0*/  ULOP3.LUT UR35, UR4, 0xffffff00, URZ, 0xc0, !UPT ;  /* 0xffffff0004237892 */ /* 0x000fc8000f8ec0ff */
[----:B------:R-:W-:Y:S01]  /*1bd0*/  UIADD3 UR35, UPT, UPT, UR45, UR35, URZ ;  /* 0x000000232d237290 */ /* 0x000fe2000fffe0ff */
[----:B------:R-:W-:Y:S11]  /*1be0*/  BRA.U !UP0, `(.L_x_25) ;  /* 0x0000000108c87547 */ /* 0x000ff6000b800000 */
[----:B------:R-:W-:Y:S01]  /*1bf0*/  UMOV UR16, UR43 ;  /* 0x0000002b00107c82 */ /* 0x000fe20008000000 */
[----:B------:R-:W-:Y:S01]  /*1c00*/  UMOV UR4, UR6 ;  /* 0x0000000600047c82 */ /* 0x000fe20008000000 */
[----:B------:R-:W-:-:S05]  /*1c10*/  UMOV UR34, URZ ;  /* 0x000000ff00227c82 */ /* 0x000fca0008000000 */
.L_x_31:
[----:B------:R-:W-:Y:S01]  /*1c20*/  ULEA UR33, UR4, UR13, 0x3 ;  /* 0x0000000d04217291 */ /* 0x000fe2000f8e18ff */
[----:B------:R-:W-:Y:S01]  /*1c30*/  @P3 MOV R2, 0x6000 ;  /* 0x0000600000023802 */ /* 0x000fe20000000f00 */
[----:B--234-:R-:W-:Y:S10]  /*1c40*/  @P0 BRA `(.L_x_26) ;  /* 0x00000000000c0947 */ /* 0x01cff40003800000 */
[----:B------:R-:W-:-:S04]  /*1c50*/  SHF.L.U32 R3, R12, 0x1f, RZ ;  /* 0x0000001f0c037819 */ /* 0x000fc800000006ff */
[----:B------:R-:W2:Y:S02]  /*1c60*/  SYNCS.PHASECHK.TRANS64.TRYWAIT P0, [UR33+0x18], R3 ;  /* 0x00001803ff0075a7 */ /* 0x000ea40008001121 */
[----:B--2---:R-:W-:Y:S05]  /*1c70*/  @!P0 BRA `(.L_x_27) ;  /* 0x0000007c00508947 */ /* 0x004fea0003800000 */
.L_x_26:
[----:B------:R2:W-:Y:S01]  /*1c80*/  @P3 SYNCS.ARRIVE.TRANS64 RZ, [UR33], R2 ;  /* 0x00000002ffff39a7 */ /* 0x0005e20008000021 */
[----:B------:R-:W-:Y:S02]  /*1c90*/  ULOP3.LUT UR5, UR21, 0x2, URZ, 0xfc, !UPT ;  /* 0x0000000215057892 */ /* 0x000fe4000f8efcff */
[----:B------:R-:W-:Y:S02]  /*1ca0*/  UIADD3 UR16, UPT, UPT, UR16, 0x1, URZ ;  /* 0x0000000110107890 */ /* 0x000fe4000fffe0ff */
[----:B------:R-:W-:Y:S02]  /*1cb0*/  UISETP.NE.AND UP0, UPT, UR5, 0x2, UPT ;  /* 0x000000020500788c */ /* 0x000fe4000bf05270 */
[----:B------:R-:W-:-:S07]  /*1cc0*/  UISETP.NE.AND UP2, UPT, UR16, 0x1, UPT ;  /* 0x000000011000788c */ /* 0x000fce000bf45270 */
[----:B------:R-:W-:Y:S05]  /*1cd0*/  BRA.U UP0, `(.L_x_28) ;  /* 0x0000000100047547 */ /* 0x000fea000b800000 */
[----:B------:R-:W-:Y:S05]  /*1ce0*/  BPT.TRAP 0x1 ;  /* 0x000000040000795c */ /* 0x000fea0000300000 */
.L_x_28:
[----:B------:R-:W-:Y:S04]  /*1cf0*/  BSSY.RECONVERGENT B0, `(.L_x_29) ;  /* 0x0000003000007945 */ /* 0x000fe80003800200 */
[----:B------:R-:W-:Y:S05]  /*1d00*/  @!P2 BRA `(.L_x_30) ;  /* 0x000000000004a947 */ /* 0x000fea0003800000 */
[----:B------:R-:W-:Y:S05]  /*1d10*/  BPT.TRAP 0x1 ;  /* 0x000000040000795c */ /* 0x000fea0000300000 */
.L_x_30:
[----:B------:R-:W-:Y:S05]  /*1d20*/  BSYNC.RECONVERGENT B0 ;  /* 0x0000000000007941 */ /* 0x000fea0003800200 */
.L_x_29:
[----:B------:R-:W-:Y:S02]  /*1d30*/  UIADD3 UR5, UPT, UPT, UR4, 0x1, URZ ;  /* 0x0000000104057890 */ /* 0x000fe4000fffe0ff */
[----:B------:R-:W-:Y:S02]  /*1d40*/  USHF.L.U32 UR8, UR4, 0xc, URZ ;  /* 0x0000000c04087899 */ /* 0x000fe400080006ff */
[----:B------:R-:W-:Y:S02]  /*1d50*/  UISETP.NE.AND UP0, UPT, UR5, 0x3, UPT ;  /* 0x000000030500788c */ /* 0x000fe4000bf05270 */
[----:B------:R-:W-:Y:S02]  /*1d60*/  ULOP3.LUT UR32, UR8, UR28, URZ, 0xfc, !UPT ;  /* 0x0000001c08207292 */ /* 0x000fe4000f8efcff */
[----:B------:R-:W-:Y:S02]  /*1d70*/  USEL UR7, URZ, 0x1, UP0 ;  /* 0x00000001ff077887 */ /* 0x000fe40008000000 */
[----:B------:R-:W-:-:S02]  /*1d80*/  USEL UR6, UR5, URZ, UP0 ;  /* 0x000000ff05067287 */ /* 0x000fc40008000000 */
[----:B------:R-:W-:Y:S02]  /*1d90*/  UIADD3 UR14, UP1, UPT, UR26, 0x80, URZ ;  /* 0x000000801a0e7890 */ /* 0x000fe4000ff3e0ff */
[----:B------:R-:W-:Y:S01]  /*1da0*/  ULEA UR5, UR6, UR13, 0x3 ;  /* 0x0000000d06057291 */ /* 0x000fe2000f8e18ff */
[----:B------:R-:W-:Y:S01]  /*1db0*/  LOP3.LUT R12, R12, UR7, RZ, 0x3c, !PT ;  /* 0x000000070c0c7c12 */ /* 0x000fe2000f8e3cff */
[----:B------:R-:W-:Y:S02]  /*1dc0*/  ULEA UR32, UR32, UR13, 0x1 ;  /* 0x0000000d20207291 */ /* 0x000fe4000f8e08ff */
[----:B------:R-:W-:Y:S01]  /*1dd0*/  UIADD3 UR4, UP0, UPT, UR26, 0x180, URZ ;  /* 0x000001801a047890 */ /* 0x000fe2000ff1e0ff */
[----:B-1----:R-:W-:Y:S01]  /*1de0*/  SHF.L.U32 R0, R12, 0x1f, RZ ;  /* 0x0000001f0c007819 */ /* 0x002fe200000006ff */
[----:B------:R-:W-:Y:S02]  /*1df0*/  ULOP3.LUT UR33, UR33, 0xfefffff8, URZ, 0xc0, !UPT ;  /* 0xfefffff821217892 */ /* 0x000fe4000f8ec0ff */
[----:B------:R-:W-:Y:S01]  /*1e00*/  UIADD3.X UR15, UPT, UPT, URZ, UR27, URZ, UP1, !UPT ;  /* 0x0000001bff0f7290 */ /* 0x000fe20008ffe4ff */
[----:B------:R3:W4:Y:S01]  /*1e10*/  SYNCS.PHASECHK.TRANS64.TRYWAIT P0, [UR5+0x18], R0 ;  /* 0x00001800ff0075a7 */ /* 0x0007220008001105 */
[----:B------:R-:W-:-:S02]  /*1e20*/  UIADD3 UR32, UPT, UPT, UR32, 0x8400, URZ ;  /* 0x0000840020207890 */ /* 0x000fc4000fffe0ff */
[----:B------:R-:W-:Y:S02]  /*1e30*/  UPRMT UR7, URZ, 0x5410, UR24 ;  /* 0x00005410ff077896 */ /* 0x000fe40008000018 */
[----:B------:R-:W-:Y:S02]  /*1e40*/  UIADD3 UR8, UPT, UPT, UR13, 0xe400, UR8 ;  /* 0x0000e4000d087890 */ /* 0x000fe4000fffe008 */
[----:B------:R-:W-:Y:S01]  /*1e50*/  UIADD3.X UR5, UPT, UPT, URZ, UR27, URZ, UP0, !UPT ;  /* 0x0000001bff057290 */ /* 0x000fe200087fe4ff */
[----:B------:R-:W-:Y:S01]  /*1e60*/  UMOV UR18, 0x0 ;  /* 0x0000000000127882 */ /* 0x000fe20000000000 */
[----:B------:R-:W-:Y:S01]  /*1e70*/  UMOV UR19, 0x10000000 ;  /* 0x1000000000137882 */ /* 0x000fe20000000000 */
[----:B------:R-:W-:Y:S01]  /*1e80*/  UMOV UR10, UR34 ;  /* 0x00000022000a7c82 */ /* 0x000fe20008000000 */
[----:B------:R-:W-:Y:S01]  /*1e90*/  UMOV UR12, UR36 ;  /* 0x00000024000c7c82 */ /* 0x000fe20008000000 */
[----:B------:R-:W-:Y:S01]  /*1ea0*/  UMOV UR9, UR33 ;  /* 0x0000002100097c82 */ /* 0x000fe20008000000 */
[----:B------:R1:W-:Y:S03]  /*1eb0*/  UTMALDG.3D.MULTICAST.2CTA [UR32], [UR14], UR7, desc[UR18] ;  /* 0x000012200e0073b4 */ /* 0x0003e60008211807 */
[----:B------:R2:W-:Y:S01]  /*1ec0*/  UTMALDG.3D.2CTA [UR8], [UR4], desc[UR18] ;  /* 0x00001208040075b4 */ /* 0x0005e20008211000 */
[----:B-1----:R-:W-:Y:S01]  /*1ed0*/  UIADD3 UR34, UPT, UPT, UR34, 0x20, URZ ;  /* 0x0000002022227890 */ /* 0x002fe2000fffe0ff */
[----:B------:R-:W-:Y:S01]  /*1ee0*/  UMOV UR7, UR29 ;  /* 0x0000001d00077c82 */ /* 0x000fe20008000000 */
[----:B--2---:R-:W-:Y:S01]  /*1ef0*/  UMOV UR4, UR6 ;  /* 0x0000000600047c82 */ /* 0x004fe20008000000 */
[----:B------:R-:W-:Y:S09]  /*1f00*/  BRA.U UP2, `(.L_x_31) ;  /* 0xfffffffd02447547 */ /* 0x000ff2000b83ffff */
.L_x_25:
[----:B------:R-:W-:Y:S01]  /*1f10*/  ULEA UR4, UR6, UR13, 0x3 ;  /* 0x0000000d06047291 */ /* 0x000fe2000f8e18ff */
[----:B-1-3--:R-:W-:Y:S01]  /*1f20*/  SHF.L.U32 R0, R12, 0x1f, RZ ;  /* 0x0000001f0c007819 */ /* 0x00afe200000006ff */
[----:B------:R-:W-:Y:S01]  /*1f30*/  @!P1 SYNCS.ARRIVE.TRANS64.A1T0 RZ, [UR13+0x78], RZ ;  /* 0x000078ffffff99a7 */ /* 0x000fe2000810000d */
[----:B------:R-:W-:-:S06]  /*1f40*/  UISETP.GT.AND UP0, UPT, UR41, UR40, UPT ;  /* 0x000000282900728c */ /* 0x000fcc000bf04270 */
[----:B--2-4-:R1:W2:Y:S03]  /*1f50*/  SYNCS.PHASECHK.TRANS64.TRYWAIT P0, [UR4+0x18], R0 ;  /* 0x00001800ff0075a7 */ /* 0x0142a60008001104 */
[----:B------:R-:W-:Y:S05]  /*1f60*/  BRA.U !UP0, `(.L_x_32) ;  /* 0x0000000108c07547 */ /* 0x000fea000b800000 */
[----:B------:R-:W-:Y:S01]  /*1f70*/  UIADD3 UR25, UPT, UPT, UR44, UR7, URZ ;  /* 0x000000072c197290 */ /* 0x000fe2000fffe0ff */
[----:B------:R-:W-:-:S11]  /*1f80*/  UMOV UR4, UR6 ;  /* 0x0000000600047c82 */ /* 0x000fd60008000000 */
.L_x_38:
[----:B------:R-:W-:Y:S01]  /*1f90*/  ULEA UR17, UR4, UR13, 0x3 ;  /* 0x0000000d04117291 */ /* 0x000fe2000f8e18ff */
[----:B--2---:R-:W-:Y:S01]  /*1fa0*/  @P3 MOV R2, 0x6000 ;  /* 0x0000600000023802 */ /* 0x004fe20000000f00 */
[----:B--2-4-:R-:W-:Y:S10]  /*1fb0*/  @P0 BRA `(.L_x_33) ;  /* 0x00000000000c0947 */ /* 0x014ff40003800000 */
[----:B------:R-:W-:-:S04]  /*1fc0*/  SHF.L.U32 R3, R12, 0x1f, RZ ;  /* 0x0000001f0c037819 */ /* 0x000fc800000006ff */
[----:B------:R-:W2:Y:S02]  /*1fd0*/  SYNCS.PHASECHK.TRANS64.TRYWAIT P0, [UR17+0x18], R3 ;  /* 0x00001803ff0075a7 */ /* 0x000ea40008001111 */
[----:B--2---:R-:W-:Y:S05]  /*1fe0*/  @!P0 BRA `(.L_x_34) ;  /* 0x00000078008c8947 */ /* 0x004fea0003800000 */
.L_x_33:
[----:B------:R2:W-:Y:S01]  /*1ff0*/  @P3 SYNCS.ARRIVE.TRANS64 RZ, [UR17], R2 ;  /* 0x00000002ffff39a7 */ /* 0x0005e20008000011 */
[----:B------:R-:W-:-:S04]  /*2000*/  ULOP3.LUT UR5, UR21, 0x2, URZ, 0xfc, !UPT ;  /* 0x0000000215057892 */ /* 0x000fc8000f8efcff */
[----:B------:R-:W-:-:S09]  /*2010*/  UISETP.NE.AND UP0, UPT, UR5, 0x2, UPT ;  /* 0x000000020500788c */ /* 0x000fd2000bf05270 */
[----:B------:R-:W-:Y:S05]  /*2020*/  BRA.U UP0, `(.L_x_35) ;  /* 0x0000000100047547 */ /* 0x000fea000b800000 */
[----:B------:R-:W-:Y:S05]  /*2030*/  BPT.TRAP 0x1 ;  /* 0x000000040000795c */ /* 0x000fea0000300000 */
.L_x_35:
[----:B------:R-:W-:Y:S04]  /*2040*/  BSSY.RECONVERGENT B0, `(.L_x_36) ;  /* 0x0000003000007945 */ /* 0x000fe80003800200 */
[----:B------:R-:W-:Y:S05]  /*2050*/  @!P2 BRA `(.L_x_37) ;  /* 0x000000000004a947 */ /* 0x000fea0003800000 */
[----:B------:R-:W-:Y:S05]  /*2060*/  BPT.TRAP 0x1 ;  /* 0x000000040000795c */ /* 0x000fea0000300000 */
.L_x_37:
[----:B------:R-:W-:Y:S05]  /*2070*/  BSYNC.RECONVERGENT B0 ;  /* 0x0000000000007941 */ /* 0x000fea0003800200 */
.L_x_36:
[----:B------:R-:W-:Y:S02]  /*2080*/  UIADD3 UR5, UPT, UPT, UR4, 0x1, URZ ;  /* 0x0000000104057890 */ /* 0x000fe4000fffe0ff */
[----:B------:R-:W-:Y:S02]  /*2090*/  UIADD3 UR14, UP1, UPT, UR26, 0x80, URZ ;  /* 0x000000801a0e7890 */ /* 0x000fe4000ff3e0ff */
[----:B------:R-:W-:Y:S02]  /*20a0*/  UISETP.NE.AND UP0, UPT, UR5, 0x3, UPT ;  /* 0x000000030500788c */ /* 0x000fe4000bf05270 */
[----:B------:R-:W-:Y:S02]  /*20b0*/  ULEA UR16, UR4, UR30, 0xd ;  /* 0x0000001e04107291 */ /* 0x000fe4000f8e68ff */
[----:B------:R-:W-:Y:S02]  /*20c0*/  USEL UR8, URZ, 0x1, UP0 ;  /* 0x00000001ff087887 */ /* 0x000fe40008000000 */
[----:B------:R-:W-:-:S02]  /*20d0*/  USEL UR6, UR5, URZ, UP0 ;  /* 0x000000ff05067287 */ /* 0x000fc40008000000 */
[----:B------:R-:W-:Y:S02]  /*20e0*/  UIADD3 UR22, UP0, UPT, UR26, 0x180, URZ ;  /* 0x000001801a167890 */ /* 0x000fe4000ff1e0ff */
[----:B------:R-:W-:Y:S01]  /*20f0*/  LOP3.LUT R12, R12, UR8, RZ, 0x3c, !PT ;  /* 0x000000080c0c7c12 */ /* 0x000fe2000f8e3cff */
[----:B------:R-:W-:Y:S02]  /*2100*/  ULEA UR8, UR4, UR13, 0xc ;  /* 0x0000000d04087291 */ /* 0x000fe4000f8e60ff */
[----:B------:R-:W-:Y:S01]  /*2110*/  ULEA UR5, UR6, UR13, 0x3 ;  /* 0x0000000d06057291 */ /* 0x000fe2000f8e18ff */
[----:B-1----:R-:W-:Y:S01]  /*2120*/  SHF.L.U32 R0, R12, 0x1f, RZ ;  /* 0x0000001f0c007819 */ /* 0x002fe200000006ff */
[----:B------:R-:W-:Y:S02]  /*2130*/  USHF.L.U32 UR18, UR7, 0x5, URZ ;  /* 0x0000000507127899 */ /* 0x000fe400080006ff */
[----:B------:R-:W-:Y:S02]  /*2140*/  ULOP3.LUT UR17, UR17, 0xfefffff8, URZ, 0xc0, !UPT ;  /* 0xfefffff811117892 */ /* 0x000fe4000f8ec0ff */
[----:B------:R-:W-:-:S02]  /*2150*/  UIADD3.X UR15, UPT, UPT, URZ, UR27, URZ, UP1, !UPT ;  /* 0x0000001bff0f7290 */ /* 0x000fc40008ffe4ff */
[----:B------:R-:W-:Y:S01]  /*2160*/  UPRMT UR4, URZ, 0x5410, UR24 ;  /* 0x00005410ff047896 */ /* 0x000fe20008000018 */
[----:B------:R3:W4:Y:S01]  /*2170*/  SYNCS.PHASECHK.TRANS64.TRYWAIT P0, [UR5+0x18], R0 ;  /* 0x00001800ff0075a7 */ /* 0x0007220008001105 */
[----:B------:R-:W-:Y:S02]  /*2180*/  UIADD3 UR8, UPT, UPT, UR8, 0xe400, URZ ;  /* 0x0000e40008087890 */ /* 0x000fe4000fffe0ff */
[----:B------:R-:W-:Y:S01]  /*2190*/  UIADD3.X UR23, UPT, UPT, URZ, UR27, URZ, UP0, !UPT ;  /* 0x0000001bff177290 */ /* 0x000fe200087fe4ff */
[----:B------:R-:W-:Y:S01]  /*21a0*/  UMOV UR32, 0x0 ;  /* 0x0000000000207882 */ /* 0x000fe20000000000 */
[----:B------:R-:W-:Y:S01]  /*21b0*/  UMOV UR33, 0x10000000 ;  /* 0x1000000000217882 */ /* 0x000fe20000000000 */
[----:B------:R-:W-:Y:S01]  /*21c0*/  UMOV UR19, UR35 ;  /* 0x0000002300137c82 */ /* 0x000fe20008000000 */
[----:B------:R-:W-:Y:S01]  /*21d0*/  UMOV UR20, UR36 ;  /* 0x0000002400147c82 */ /* 0x000fe20008000000 */
[----:B------:R-:W-:Y:S01]  /*21e0*/  UMOV UR12, UR36 ;  /* 0x00000024000c7c82 */ /* 0x000fe20008000000 */
[----:B------:R-:W-:Y:S01]  /*21f0*/  UMOV UR9, UR17 ;  /* 0x0000001100097c82 */ /* 0x000fe20008000000 */
[----:B------:R-:W-:Y:S01]  /*2200*/  UMOV UR10, UR18 ;  /* 0x00000012000a7c82 */ /* 0x000fe20008000000 */
[----:B------:R1:W-:Y:S01]  /*2210*/  UTMALDG.3D.MULTICAST.2CTA [UR16], [UR14], UR4, desc[UR32] ;  /* 0x000020100e0073b4 */ /* 0x0003e20008211804 */
[----:B------:R-:W-:-:S04]  /*2220*/  UIADD3 UR7, UPT, UPT, UR7, 0x1, URZ ;  /* 0x0000000107077890 */ /* 0x000fc8000fffe0ff */
[----:B------:R-:W-:Y:S01]  /*2230*/  UISETP.NE.AND UP0, UPT, UR7, UR25, UPT ;  /* 0x000000190700728c */ /* 0x000fe2000bf05270 */
[----:B------:R3:W-:Y:S01]  /*2240*/  UTMALDG.3D.2CTA [UR8], [UR22], desc[UR32] ;  /* 0x00002008160075b4 */ /* 0x0007e20008211000 */
[----:B-1----:R-:W-:-:S07]  /*2250*/  UMOV UR4, UR6 ;  /* 0x0000000600047c82 */ /* 0x002fce0008000000 */
[----:B---3--:R-:W-:Y:S05]  /*2260*/  BRA.U UP0, `(.L_x_38) ;  /* 0xfffffffd00487547 */ /* 0x008fea000b83ffff */
.L_x_32:
[C---:B------:R-:W-:Y:S01]  /*2270*/  LEA R3, R11.reuse, UR13, 0x3 ;  /* 0x0000000d0b037c11 */ /* 0x040fe2000f8e18ff */
[----:B------:R-:W-:Y:S01]  /*2280*/  NOP ;  /* 0x0000000000007918 */ /* 0x000fe20000000000 */
[----:B-1----:R-:W-:Y:S02]  /*2290*/  SHF.L.U32 R0, R10, 0x1f, RZ ;  /* 0x0000001f0a007819 */ /* 0x002fe400000006ff */
[----:B------:R-:W-:Y:S02]  /*22a0*/  LEA R5, R11, UR13, 0x4 ;  /* 0x0000000d0b057c11 */ /* 0x000fe4000f8e20ff */
[----:B--2-4-:R-:W1:Y:S02]  /*22b0*/  SYNCS.PHASECHK.TRANS64.TRYWAIT P0, [R3+URZ+0x80], R0 ;  /* 0x00008000030075a7 */ /* 0x014e6400080011ff */
[----:B-1----:R-:W-:Y:S05]  /*22c0*/  @!P0 BRA `(.L_x_39) ;  /* 0x0000007400ec8947 */ /* 0x002fea0003800000 */
.L_x_151:
[----:B------:R-:W2:Y:S01]  /*22d0*/  LDS.128 R4, [R5+0x110] ;  /* 0x0001100005047984 */ /* 0x000ea20000000c00 */
[----:B------:R-:W-:Y:S01]  /*22e0*/  UISETP.GE.AND UP0, UPT, UR42, 0x1, UPT ;  /* 0x000000012a00788c */ /* 0x000fe2000bf06270 */
[----:B------:R-:W-:Y:S01]  /*22f0*/  @!PT LDS RZ, [RZ] ;  /* 0x00000000fffff984 */ /* 0x000fe20000000800 */
[----:B------:R-:W-:Y:S01]  /*2300*/  @!PT LDS RZ, [RZ] ;  /* 0x00000000fffff984 */ /* 0x000fe20000000800 */
[----:B------:R-:W-:Y:S01]  /*2310*/  @!PT LDS RZ, [RZ] ;  /* 0x00000000fffff984 */ /* 0x000fe20000000800 */
[----:B------:R-:W-:Y:S01]  /*2320*/  @!PT LDS RZ, [RZ] ;  /* 0x00000000fffff984 */ /* 0x000fe20000000800 */
[----:B------:R3:W-:Y:S06]  /*2330*/  MEMBAR.ALL.CTA ;  /* 0x0000000000007992 */ /* 0x0007ec0000008000 */
[----:B---3--:R-:W3:Y:S01]  /*2340*/  FENCE.VIEW.ASYNC.S ;  /* 0x00000000000073c6 */ /* 0x008ee20000000000 */
[----:B--2---:R-:W-:-:S13]  /*2350*/  LOP3.LUT P0, RZ, R6, 0x1, RZ, 0xc0, !PT ;  /* 0x0000000106ff7812 */ /* 0x004fda000780c0ff */
[----:B---3--:R-:W-:Y:S01]  /*2360*/  VOTEU.ANY UP1, P0 ;  /* 0x0000000000ff7886 */ /* 0x008fe20000020100 */
[----:B------:R-:W-:-:S13]  /*2370*/  PLOP3.LUT P0, PT, PT, PT, UP1, 0x80, 0x8 ;  /* 0x000000000008781c */ /* 0x000fda0003f0f018 */
[----:B-1----:R-:W-:Y:S02]  /*2380*/  @P0 LOP3.LUT R0, R5, 0xffff, RZ, 0xc0, !PT ;  /* 0x0000ffff05000812 */ /* 0x002fe400078ec0ff */
[----:B------:R-:W-:Y:S02]  /*2390*/  @P0 MOV R2, R4 ;  /* 0x0000000400020202 */ /* 0x000fe40000000f00 */
[----:B------:R-:W-:Y:S01]  /*23a0*/  @P0 R2UR UR5, R0 ;  /* 0x00000000000502ca */ /* 0x000fe200000e0000 */
[----:B------:R-:W-:Y:S01]  /*23b0*/  VIADD R0, R3, 0x90 ;  /* 0x0000009003007836 */ /* 0x000fe20000000000 */
[----:B------:R-:W-:Y:S02]  /*23c0*/  @P0 SHF.R.U32.HI R4, RZ, 0x10, R5 ;  /* 0x00000010ff040819 */ /* 0x000fe40000011605 */
[----:B------:R-:W-:Y:S02]  /*23d0*/  @P0 R2UR UR7, R2 ;  /* 0x00000000020702ca */ /* 0x000fe400000e0000 */
[----:B------:R-:W-:-:S02]  /*23e0*/  PRMT R0, RZ, 0x654, R0 ;  /* 0x00000654ff007816 */ /* 0x000fc40000000000 */
[----:B------:R-:W-:Y:S02]  /*23f0*/  @P0 R2UR UR4, R4 ;  /* 0x00000000040402ca */ /* 0x000fe400000e0000 */
[----:B------:R1:W-:Y:S03]  /*2400*/  SYNCS.ARRIVE.TRANS64.RED.A1T0 RZ, [R0+URZ], RZ ;  /* 0x000000ff00ff79a7 */ /* 0x0003e600081004ff */
[----:B------:R-:W-:-:S04]  /*2410*/  @UP1 UMOV UR31, UR5 ;  /* 0x00000005001f1c82 */ /* 0x000fc80008000000 */
[----:B------:R-:W-:-:S04]  /*2420*/  @UP1 UMOV UR37, UR7 ;  /* 0x0000000700251c82 */ /* 0x000fc80008000000 */
[----:B------:R-:W-:Y:S01]  /*2430*/  @UP1 UMOV UR36, UR4 ;  /* 0x0000000400241c82 */ /* 0x000fe20008000000 */
[----:B------:R-:W-:Y:S05]  /*2440*/  BRA.U !UP0, `(.L_x_40) ;  /* 0x0000000108d47547 */ /* 0x000fea000b800000 */
[----:B------:R-:W2:Y:S01]  /*2450*/  LDCU.128 UR16, c[0x0][0xb10] ;  /* 0x00016200ff1077ac */ /* 0x000ea20008000c00 */
[----:B------:R-:W3:Y:S01]  /*2460*/  LDCU UR12, c[0x0][0xb20] ;  /* 0x00016400ff0c77ac */ /* 0x000ee20008000800 */
[----:B------:R-:W4:Y:S01]  /*2470*/  LDCU UR20, c[0x0][0xb0c] ;  /* 0x00016180ff1477ac */ /* 0x000f220008000800 */
[----:B------:R-:W1:Y:S01]  /*2480*/  LDCU.64 UR8, c[0x0][0xb28] ;  /* 0x00016500ff0877ac */ /* 0x000e620008000a00 */
[----:B------:R-:W-:Y:S02]  /*2490*/  UISETP.NE.AND UP3, UPT, UR42, 0x1, UPT ;  /* 0x000000012a00788c */ /* 0x000fe4000bf65270 */
[----:B--2---:R-:W-:Y:S02]  /*24a0*/  UIMAD.WIDE.U32 UR10, UR38, UR19, URZ ;  /* 0x00000013260a72a5 */ /* 0x004fe4000f8e00ff */
[----:B------:R-:W-:Y:S02]  /*24b0*/  UIMAD.WIDE.U32 UR4, UR39, UR16, URZ ;  /* 0x00000010270472a5 */ /* 0x000fe4000f8e00ff */
[----:B------:R-:W-:-:S02]  /*24c0*/  UISETP.NE.AND UP0, UPT, UR18, 0x1, UPT ;  /* 0x000000011200788c */ /* 0x000fc4000bf05270 */
[----:B------:R-:W-:Y:S01]  /*24d0*/  UIMAD.WIDE.U32 UR22, UR31, UR19, URZ ;  /* 0x000000131f1672a5 */ /* 0x000fe2000f8e00ff */
[----:B------:R-:W-:Y:S02]  /*24e0*/  UMOV UR10, UR11 ;  /* 0x0000000b000a7c82 */ /* 0x000fe40008000000 */
[----:B------:R-:W-:Y:S01]  /*24f0*/  UMOV UR4, UR5 ;  /* 0x0000000500047c82 */ /* 0x000fe20008000000 */
[----:B---3--:R-:W-:Y:S02]  /*2500*/  USHF.R.U32.HI UR10, URZ, UR12, UR10 ;  /* 0x0000000cff0a7299 */ /* 0x008fe4000801160a */
[----:B----4-:R-:W-:Y:S02]  /*2510*/  UISETP.NE.AND UP2, UPT, UR20, 0x1, UPT ;  /* 0x000000011400788c */ /* 0x010fe4000bf45270 */
[----:B------:R-:W-:Y:S02]  /*2520*/  USHF.R.U32.HI UR4, URZ, UR17, UR4 ;  /* 0x00000011ff047299 */ /* 0x000fe40008011604 */
[----:B------:R-:W-:-:S02]  /*2530*/  USEL UR5, UR38, UR10, !UP0 ;  /* 0x0000000a26057287 */ /* 0x000fc4000c000000 */
[----:B------:R-:W-:Y:S02]  /*2540*/  USEL UR7, UR39, UR4, !UP2 ;  /* 0x0000000427077287 */ /* 0x000fe4000d000000 */
[----:B-1----:R-:W-:Y:S01]  /*2550*/  UIMAD.WIDE.U32 UR10, UR5, UR8, URZ ;  /* 0x00000008050a72a5 */ /* 0x002fe2000f8e00ff */
[----:B------:R-:W-:Y:S01]  /*2560*/  UMOV UR4, UR23 ;  /* 0x0000001700047c82 */ /* 0x000fe20008000000 */
[----:B------:R-:W-:Y:S02]  /*2570*/  UIMAD.WIDE.U32 UR14, UR37, UR16, URZ ;  /* 0x00000010250e72a5 */ /* 0x000fe4000f8e00ff */
[----:B------:R-:W-:-:S03]  /*2580*/  UIMAD.WIDE.U32 UR22, UR7, UR8, URZ ;  /* 0x00000008071672a5 */ /* 0x000fc6000f8e00ff */
[----:B------:R-:W-:Y:S01]  /*2590*/  UMOV UR10, UR11 ;  /* 0x0000000b000a7c82 */ /* 0x000fe20008000000 */
[----:B------:R-:W-:Y:S02]  /*25a0*/  USHF.R.U32.HI UR4, URZ, UR12, UR4 ;  /* 0x0000000cff047299 */ /* 0x000fe40008011604 */
[----:B------:R-:W-:Y:S01]  /*25b0*/  @UP3 USHF.R.U32.HI UR5, URZ, UR9, UR10 ;  /* 0x00000009ff053299 */ /* 0x000fe2000801160a */
[----:B------:R-:W-:Y:S01]  /*25c0*/  UMOV UR14, UR15 ;  /* 0x0000000f000e7c82 */ /* 0x000fe20008000000 */
[----:B------:R-:W-:Y:S01]  /*25d0*/  UMOV UR22, UR23 ;  /* 0x0000001700167c82 */ /* 0x000fe20008000000 */
[----:B------:R-:W-:Y:S02]  /*25e0*/  USHF.R.U32.HI UR17, URZ, UR17, UR14 ;  /* 0x00000011ff117299 */ /* 0x000fe4000801160e */
[----:B------:R-:W-:Y:S02]  /*25f0*/  USEL UR4, UR31, UR4, !UP0 ;  /* 0x000000041f047287 */ /* 0x000fe4000c000000 */
[----:B------:R-:W-:-:S02]  /*2600*/  @UP3 USHF.R.U32.HI UR7, URZ, UR9, UR22 ;  /* 0x00000009ff073299 */ /* 0x000fc40008011616 */
[----:B------:R-:W-:Y:S02]  /*2610*/  UIMAD UR10, UR42, UR5, URZ ;  /* 0x000000052a0a72a4 */ /* 0x000fe4000f8e02ff */
[----:B------:R-:W-:Y:S02]  /*2620*/  USEL UR5, UR37, UR17, !UP2 ;  /* 0x0000001125057287 */ /* 0x000fe4000d000000 */
[----:B------:R-:W-:Y:S02]  /*2630*/  UIMAD UR12, UR42, UR7, URZ ;  /* 0x000000072a0c72a4 */ /* 0x000fe4000f8e02ff */
[----:B------:R-:W-:Y:S02]  /*2640*/  UISETP.GE.AND UP0, UPT, UR4, UR10, UPT ;  /* 0x0000000a0400728c */ /* 0x000fe4000bf06270 */
[----:B------:R-:W-:Y:S02]  /*2650*/  UIMAD.WIDE.U32 UR10, UR4, UR8, URZ ;  /* 0x00000008040a72a5 */ /* 0x000fe4000f8e00ff */
[----:B------:R-:W-:-:S02]  /*2660*/  UISETP.GE.OR UP0, UPT, UR5, UR12, UP0 ;  /* 0x0000000c0500728c */ /* 0x000fc40008706670 */
[----:B------:R-:W-:Y:S02]  /*2670*/  UIMAD.WIDE.U32 UR14, UR5, UR8, URZ ;  /* 0x00000008050e72a5 */ /* 0x000fe4000f8e00ff */
[----:B------:R-:W-:Y:S01]  /*2680*/  UIADD3 UR12, UPT, UPT, -UR5, URZ, URZ ;  /* 0x000000ff050c7290 */ /* 0x000fe2000fffe1ff */
[----:B------:R-:W-:Y:S01]  /*2690*/  UMOV UR10, UR11 ;  /* 0x0000000b000a7c82 */ /* 0x000fe20008000000 */
[----:B------:R-:W-:Y:S02]  /*26a0*/  UIADD3 UR11, UPT, UPT, -UR4, URZ, URZ ;  /* 0x000000ff040b7290 */ /* 0x000fe4000fffe1ff */
[----:B------:R-:W-:-:S03]  /*26b0*/  USHF.R.U32.HI UR10, URZ, UR9, UR10 ;  /* 0x00000009ff0a7299 */ /* 0x000fc6000801160a */
[----:B------:R-:W-:Y:S01]  /*26c0*/  @!UP0 UMOV UR8, UR15 ;  /* 0x0000000f00088c82 */ /* 0x000fe20008000000 */
[----:B------:R-:W-:Y:S02]  /*26d0*/  UIMAD UR11, UR18, UR11, UR31 ;  /* 0x0000000b120b72a4 */ /* 0x000fe4000f8e021f */
[----:B------:R-:W-:Y:S02]  /*26e0*/  USEL UR10, UR4, UR10, !UP3 ;  /* 0x0000000a040a7287 */ /* 0x000fe4000d800000 */
[----:B------:R-:W-:Y:S02]  /*26f0*/  @!UP0 USHF.R.U32.HI UR8, URZ, UR9, UR8 ;  /* 0x00000009ff088299 */ /* 0x000fe40008011608 */
[----:B------:R-:W-:Y:S02]  /*2700*/  UIADD3 UR9, UPT, UPT, -UR10, URZ, URZ ;  /* 0x000000ff0a097290 */ /* 0x000fe4000fffe1ff */
[----:B------:R-:W-:Y:S02]  /*2710*/  @!UP0 USEL UR8, UR5, UR8, !UP3 ;  /* 0x0000000805088287 */ /* 0x000fe4000d800000 */
[----:B------:R-:W-:-:S02]  /*2720*/  UIMAD UR9, UR42, UR9, UR4 ;  /* 0x000000092a0972a4 */ /* 0x000fc4000f8e0204 */
[----:B------:R-:W-:Y:S02]  /*2730*/  @!UP0 UIADD3 UR10, UPT, UPT, UR10, -UR8, URZ ;  /* 0x800000080a0a8290 */ /* 0x000fe4000fffe0ff */
[----:B------:R-:W-:Y:S02]  /*2740*/  @!UP0 UIMAD UR8, UR9, UR7, UR8 ;  /* 0x00000007090882a4 */ /* 0x000fe4000f8e0208 */
[----:B------:R-:W-:Y:S02]  /*2750*/  @!UP0 UIMAD UR4, UR42, UR10, UR5 ;  /* 0x0000000a2a0482a4 */ /* 0x000fe4000f8e0205 */
[----:B------:R-:W-:Y:S02]  /*2760*/  UIMAD UR7, UR20, UR12, UR37 ;  /* 0x0000000c140772a4 */ /* 0x000fe4000f8e0225 */
[----:B------:R-:W-:Y:S01]  /*2770*/  UIMAD UR31, UR4, UR18, UR11 ;  /* 0x00000012041f72a4 */ /* 0x000fe2000f8e020b */
[----:B------:R-:W-:Y:S02]  /*2780*/  @!UP0 UMOV UR5, UR8 ;  /* 0x0000000800058c82 */ /* 0x000fe40008000000 */
[----:B------:R-:W-:-:S12]  /*2790*/  UIMAD UR37, UR5, UR20, UR7 ;  /* 0x00000014052572a4 */ /* 0x000fd8000f8e0207 */
.L_x_40:
[----:B------:R-:W2:Y:S02]  /*27a0*/  LDCU UR4, c[0x0][0xb30] ;  /* 0x00016600ff0477ac */ /* 0x000ea40008000800 */
[----:B--2---:R-:W-:-:S09]  /*27b0*/  UISETP.NE.AND UP0, UPT, UR4, 0x1, UPT ;  /* 0x000000010400788c */ /* 0x004fd2000bf05270 */
[----:B------:R-:W-:Y:S05]  /*27c0*/  BRA.U UP0, `(.L_x_41) ;  /* 0x0000000100447547 */ /* 0x000fea000b800000 */
[----:B------:R-:W2:Y:S01]  /*27d0*/  LDCU.128 UR16, c[0x0][0xb10] ;  /* 0x00016200ff1077ac */ /* 0x000ea20008000c00 */
[----:B------:R-:W3:Y:S01]  /*27e0*/  LDCU UR10, c[0x0][0xb0c] ;  /* 0x00016180ff0a77ac */ /* 0x000ee20008000800 */
[----:B------:R-:W4:Y:S01]  /*27f0*/  LDCU UR7, c[0x0][0xb20] ;  /* 0x00016400ff0777ac */ /* 0x000f220008000800 */
[----:B--2---:R-:W-:Y:S02]  /*2800*/  UIMAD.WIDE.U32 UR8, UR37, UR16, URZ ;  /* 0x00000010250872a5 */ /* 0x004fe4000f8e00ff */
[----:B------:R-:W-:Y:S02]  /*2810*/  UIMAD.WIDE.U32 UR4, UR31, UR19, URZ ;  /* 0x000000131f0472a5 */ /* 0x000fe4000f8e00ff */
[----:B---3--:R-:W-:Y:S02]  /*2820*/  UISETP.NE.AND UP2, UPT, UR10, 0x1, UPT ;  /* 0x000000010a00788c */ /* 0x008fe4000bf45270 */
[----:B------:R-:W-:Y:S01]  /*2830*/  UISETP.NE.AND UP0, UPT, UR18, 0x1, UPT ;  /* 0x000000011200788c */ /* 0x000fe2000bf05270 */
[----:B------:R-:W-:-:S02]  /*2840*/  UMOV UR8, UR9 ;  /* 0x0000000900087c82 */ /* 0x000fc40008000000 */
[----:B------:R-:W-:Y:S01]  /*2850*/  UMOV UR4, UR5 ;  /* 0x0000000500047c82 */ /* 0x000fe20008000000 */
[----:B------:R-:W-:Y:S02]  /*2860*/  USHF.R.U32.HI UR17, URZ, UR17, UR8 ;  /* 0x00000011ff117299 */ /* 0x000fe40008011608 */
[----:B----4-:R-:W-:Y:S02]  /*2870*/  USHF.R.U32.HI UR4, URZ, UR7, UR4 ;  /* 0x00000007ff047299 */ /* 0x010fe40008011604 */
[----:B------:R-:W-:Y:S02]  /*2880*/  USEL UR5, UR37, UR17, !UP2 ;  /* 0x0000001125057287 */ /* 0x000fe4000d000000 */
[----:B------:R-:W-:-:S04]  /*2890*/  USEL UR4, UR31, UR4, !UP0 ;  /* 0x000000041f047287 */ /* 0x000fc8000c000000 */
[----:B------:R-:W-:Y:S02]  /*28a0*/  UIADD3 UR7, UPT, UPT, UR5, -UR4, URZ ;  /* 0x8000000405077290 */ /* 0x000fe4000fffe0ff */
[----:B------:R-:W-:Y:S02]  /*28b0*/  UIADD3 UR4, UPT, UPT, -UR5, UR4, URZ ;  /* 0x0000000405047290 */ /* 0x000fe4000fffe1ff */
[----:B------:R-:W-:Y:S02]  /*28c0*/  UIMAD UR31, UR7, UR18, UR31 ;  /* 0x00000012071f72a4 */ /* 0x000fe4000f8e021f */
[----:B------:R-:W-:-:S12]  /*28d0*/  UIMAD UR37, UR4, UR10, UR37 ;  /* 0x0000000a042572a4 */ /* 0x000fd8000f8e0225 */
.L_x_41:
[----:B------:R-:W-:Y:S01]  /*28e0*/  VIADD R11, R11, 0x1 ;  /* 0x000000010b0b7836 */ /* 0x000fe20000000000 */
[----:B------:R-:W-:Y:S02]  /*28f0*/  R2UR UR5, R83 ;  /* 0x00000000530572ca */ /* 0x000fe400000e0000 */
[----:B------:R-:W-:Y:S02]  /*2900*/  R2UR UR4, R82 ;  /* 0x00000000520472ca */ /* 0x000fe400000e0000 */
[C---:B------:R-:W-:Y:S02]  /*2910*/  ISETP.NE.AND P0, PT, R11.reuse, 0x2, PT ;  /* 0x000000020b00780c */ /* 0x040fe40003f05270 */
[----:B------:R-:W-:Y:S02]  /*2920*/  PLOP3.LUT P1, PT, PT, PT, PT, 0x80, 0x8 ;  /* 0x000000000008781c */ /* 0x000fe40003f2f070 */
[----:B------:R-:W-:Y:S02]  /*2930*/  SEL R3, RZ, 0x1, P0 ;  /* 0x00000001ff037807 */ /* 0x000fe40000000000 */
[----:B------:R-:W-:-:S02]  /*2940*/  SEL R11, R11, RZ, P0 ;  /* 0x000000ff0b0b7207 */ /* 0x000fc40000000000 */
[----:B------:R-:W-:Y:S01]  /*2950*/  LOP3.LUT R10, R10, R3, RZ, 0x3c, !PT ;  /* 0x000000030a0a7212 */ /* 0x000fe200078e3cff */
[----:B------:R-:W-:Y:S02]  /*2960*/  UIADD3 UR16, UPT, UPT, UR37, UR5, URZ ;  /* 0x0000000525107290 */ /* 0x000fe4000fffe0ff */
[----:B------:R-:W-:Y:S01]  /*2970*/  UIADD3 UR20, UPT, UPT, UR31, UR4, URZ ;  /* 0x000000041f147290 */ /* 0x000fe2000fffe0ff */
[----:B------:R-:W-:Y:S11]  /*2980*/  BRA.U UP1, `(.L_x_42) ;  /* 0xfffffff101387547 */ /* 0x000ff6000b83ffff */
[----:B------:R-:W-:Y:S01]  /*2990*/  UIADD3 UR13, UPT, UPT, UR13, 0x18, URZ ;  /* 0x000000180d0d7890 */ /* 0x000fe2000fffe0ff */
[----:B------:R-:W-:-:S03]  /*29a0*/  SHF.L.U32 R3, R12, 0x1f, RZ ;  /* 0x0000001f0c037819 */ /* 0x000fc600000006ff */
[----:B------:R-:W-:-:S09]  /*29b0*/  ULEA UR4, UR6, UR13, 0x3 ;  /* 0x0000000d06047291 */ /* 0x000fd2000f8e18ff */
[----:B------:R-:W2:Y:S02]  /*29c0*/  SYNCS.PHASECHK.TRANS64.TRYWAIT P0, [UR4], R3 ;  /* 0x00000003ff0075a7 */ /* 0x000ea40008001104 */
[----:B--2---:R-:W-:Y:S05]  /*29d0*/  @!P0 BRA `(.L_x_43) ;  /* 0x00000070003c8947 */ /* 0x004fea0003800000 */
.L_x_153:
[----:B------:R-:W-:-:S04]  /*29e0*/  UIADD3 UR4, UPT, UPT, UR6, 0x1, URZ ;  /* 0x0000000106047890 */ /* 0x000fc8000fffe0ff */
[----:B------:R-:W-:-:S04]  /*29f0*/  UISETP.NE.AND UP0, UPT, UR4, 0x3, UPT ;  /* 0x000000030400788c */ /* 0x000fc8000bf05270 */
[----:B------:R-:W-:Y:S02]  /*2a00*/  USEL UR6, URZ, 0x1, UP0 ;  /* 0x00000001ff067887 */ /* 0x000fe40008000000 */
[----:B------:R-:W-:-:S04]  /*2a10*/  USEL UR4, UR4, URZ, UP0 ;  /* 0x000000ff04047287 */ /* 0x000fc80008000000 */
[----:B------:R-:W-:Y:S01]  /*2a20*/  ULEA UR5, UR4, UR13, 0x3 ;  /* 0x0000000d04057291 */ /* 0x000fe2000f8e18ff */
[----:B------:R-:W-:-:S04]  /*2a30*/  LOP3.LUT R12, R12, UR6, RZ, 0x3c, !PT ;  /* 0x000000060c0c7c12 */ /* 0x000fc8000f8e3cff */
[----:B-1----:R-:W-:-:S04]  /*2a40*/  SHF.L.U32 R3, R12, 0x1f, RZ ;  /* 0x0000001f0c037819 */ /* 0x002fc800000006ff */
[----:B------:R-:W1:Y:S02]  /*2a50*/  SYNCS.PHASECHK.TRANS64.TRYWAIT P0, [UR5], R3 ;  /* 0x00000003ff0075a7 */ /* 0x000e640008001105 */
[----:B-1----:R-:W-:Y:S05]  /*2a60*/  @!P0 BRA `(.L_x_44) ;  /* 0x0000007000308947 */ /* 0x002fea0003800000 */
.L_x_155:
[----:B------:R-:W-:-:S04]  /*2a70*/  UIADD3 UR4, UPT, UPT, UR4, 0x1, URZ ;  /* 0x0000000104047890 */ /* 0x000fc8000fffe0ff */
[----:B------:R-:W-:-:S04]  /*2a80*/  UISETP.NE.AND UP0, UPT, UR4, 0x3, UPT ;  /* 0x000000030400788c */ /* 0x000fc8000bf05270 */
[----:B------:R-:W-:Y:S02]  /*2a90*/  USEL UR5, URZ, 0x1, UP0 ;  /* 0x00000001ff057887 */ /* 0x000fe40008000000 */
[----:B------:R-:W-:-:S04]  /*2aa0*/  USEL UR4, UR4, URZ, UP0 ;  /* 0x000000ff04047287 */ /* 0x000fc80008000000 */
[----:B------:R-:W-:Y:S01]  /*2ab0*/  ULEA UR4, UR4, UR13, 0x3 ;  /* 0x0000000d04047291 */ /* 0x000fe2000f8e18ff */
[----:B-1----:R-:W-:-:S04]  /*2ac0*/  LOP3.LUT R3, R12, UR5, RZ, 0x3c, !PT ;  /* 0x000000050c037c12 */ /* 0x002fc8000f8e3cff */
[----:B------:R-:W-:Y:S01]  /*2ad0*/  SHF.L.U32 R3, R3, 0x1f, RZ ;  /* 0x0000001f03037819 */ /* 0x000fe200000006ff */
[----:B------:R-:W-:-:S07]  /*2ae0*/  IMAD.U32 R0, RZ, RZ, UR4 ;  /* 0x00000004ff007e24 */ /* 0x000fce000f8e00ff */
.L_x_45:
[----:B-1----:R1:W2:Y:S02]  /*2af0*/  SYNCS.PHASECHK.TRANS64.TRYWAIT P0, [R0+URZ], R3 ;  /* 0x00000003000075a7 */ /* 0x0022a400080011ff */
[----:B--2---:R-:W-:Y:S05]  /*2b00*/  @!P0 NANOSLEEP.SYNCS 0x989680 ;  /* 0x009896800000895d */ /* 0x004fea0003900000 */
[----:B------:R-:W2:Y:S02]  /*2b10*/  @!P0 SYNCS.PHASECHK.TRANS64 P0, [R0+URZ], R3 ;  /* 0x00000003000085a7 */ /* 0x000ea400080010ff */
[----:B--2---:R-:W-:Y:S05]  /*2b20*/  @P0 EXIT ;  /* 0x000000000000094d */ /* 0x004fea0003800000 */
[----:B------:R-:W-:Y:S05]  /*2b30*/  BRA `(.L_x_45) ;  /* 0xfffffffc00ec7947 */ /* 0x000fea000383ffff */
.L_x_22:
[----:B------:R-:W1:Y:S02]  /*2b40*/  S2UR UR4, SR_CgaCtaId ;  /* 0x00000000000479c3 */ /* 0x000e640000008800 */
[----:B-1----:R-:W-:-:S04]  /*2b50*/  UISETP.NE.AND UP0, UPT, UR4, URZ, UPT ;  /* 0x000000ff0400728c */ /* 0x002fc8000bf05270 */
[----:B------:R-:W-:-:S09]  /*2b60*/  UISETP.NE.OR UP0, UPT, UR13, 0x1, UP0 ;  /* 0x000000010d00788c */ /* 0x000fd20008705670 */
[----:B------:R-:W-:Y:S05]  /*2b70*/  BRA.U UP0, `(.L_x_46) ;  /* 0x00000005004c7547 */ /* 0x000fea000b800000 */
[----:B------:R-:W1:Y:S01]  /*2b80*/  S2UR UR5, SR_CgaCtaId ;  /* 0x00000000000579c3 */ /* 0x000e620000008800 */
[----:B------:R-:W-:Y:S01]  /*2b90*/  UMOV UR4, 0x400 ;  /* 0x0000040000047882 */ /* 0x000fe20000000000 */
[----:B------:R-:W-:Y:S01]  /*2ba0*/  ISETP.GE.U32.AND P2, PT, R3, 0x4, PT ;  /* 0x000000040300780c */ /* 0x000fe20003f46070 */
[----:B------:R-:W-:Y:S01]  /*2bb0*/  IMAD.MOV.U32 R12, RZ, RZ, 0x1 ;  /* 0x00000001ff0c7424 */ /* 0x000fe200078e00ff */
[----:B------:R-:W-:Y:S02]  /*2bc0*/  CS2R R10, SRZ ;  /* 0x00000000000a7805 */ /* 0x000fe4000001ff00 */
[----:B------:R-:W-:Y:S01]  /*2bd0*/  CS2R R8, SRZ ;  /* 0x0000000000087805 */ /* 0x000fe2000001ff00 */
[----:B-1----:R-:W-:-:S03]  /*2be0*/  ULEA UR6, UR5, UR4, 0x18 ;  /* 0x0000000405067291 */ /* 0x002fc6000f8ec0ff */
[----:B------:R-:W-:-:S09]  /*2bf0*/  UMOV UR5, URZ ;  /* 0x000000ff00057c82 */ /* 0x000fd20008000000 */
.L_x_50:
[----:B------:R-:W-:Y:S02]  /*2c00*/  LEA R0, R8, UR6, 0x3 ;  /* 0x0000000608007c11 */ /* 0x000fe4000f8e18ff */
[----:B------:R-:W-:-:S03]  /*2c10*/  SHF.L.U32 R5, R9, 0x1f, RZ ;  /* 0x0000001f09057819 */ /* 0x000fc600000006ff */
[----:B------:R-:W-:Y:S01]  /*2c20*/  VIADD R4, R0, 0xf0 ;  /* 0x000000f000047836 */ /* 0x000fe20000000000 */
[----:B------:R-:W1:Y:S02]  /*2c30*/  SYNCS.PHASECHK.TRANS64.TRYWAIT P0, [R0+URZ+0xe0], R5 ;  /* 0x0000e005000075a7 */ /* 0x000e6400080011ff */
[----:B-1----:R-:W-:Y:S05]  /*2c40*/  @!P0 BRA `(.L_x_47) ;  /* 0x0000006c00d08947 */ /* 0x002fea0003800000 */
.L_x_156:
[----:B------:R-:W-:Y:S01]  /*2c50*/  ULEA UR4, UR5, UR6, 0x3 ;  /* 0x0000000605047291 */ /* 0x000fe2000f8e18ff */
[----:B------:R-:W-:Y:S01]  /*2c60*/  PRMT R4, RZ, 0x654, R4 ;  /* 0x00000654ff047816 */ /* 0x000fe20000000004 */
[----:B-1----:R-:W-:Y:S01]  /*2c70*/  @!P2 IMAD.MOV.U32 R5, RZ, RZ, 0x10 ;  /* 0x00000010ff05a424 */ /* 0x002fe200078e00ff */
[----:B------:R-:W-:Y:S01]  /*2c80*/  SHF.L.U32 R7, R12, 0x1f, RZ ;  /* 0x0000001f0c077819 */ /* 0x000fe200000006ff */
[----:B------:R-:W-:Y:S01]  /*2c90*/  UIADD3 UR7, UPT, UPT, UR4, 0x80, URZ ;  /* 0x0000008004077890 */ /* 0x000fe2000fffe0ff */
[----:B------:R1:W-:Y:S05]  /*2ca0*/  SYNCS.ARRIVE.TRANS64.RED.A1T0 RZ, [R4+URZ], RZ ;  /* 0x000000ff04ff79a7 */ /* 0x0003ea00081004ff */
[----:B------:R-:W-:Y:S01]  /*2cb0*/  IMAD.U32 R0, RZ, RZ, UR7 ;  /* 0x00000007ff007e24 */ /* 0x000fe2000f8e00ff */
[----:B------:R-:W2:Y:S04]  /*2cc0*/  SYNCS.PHASECHK.TRANS64.TRYWAIT P0, [UR4+0x90], R7 ;  /* 0x00009007ff0075a7 */ /* 0x000ea80008001104 */
[----:B------:R-:W-:Y:S01]  /*2cd0*/  PRMT R13, R3, 0x654, R0 ;  /* 0x00000654030d7816 */ /* 0x000fe20000000000 */
[----:B-12---:R-:W-:Y:S06]  /*2ce0*/  @!P0 BRA `(.L_x_48) ;  /* 0x0000006c00bc8947 */ /* 0x006fec0003800000 */
.L_x_158:
[----:B------:R-:W-:Y:S01]  /*2cf0*/  ULEA UR8, UR5, UR6, 0x4 ;  /* 0x0000000605087291 */ /* 0x000fe2000f8e20ff */
[----:B------:R-:W-:Y:S01]  /*2d00*/  SEL R2, R13, R2, !P2 ;  /* 0x000000020d027207 */ /* 0x000fe20005000000 */
[----:B------:R-:W-:Y:S01]  /*2d10*/  UIADD3 UR9, UPT, UPT, UR4, 0x80, URZ ;  /* 0x0000008004097890 */ /* 0x000fe2000fffe0ff */
[----:B-1----:R-:W-:Y:S01]  /*2d20*/  LEA R0, R11, UR6, 0x3 ;  /* 0x000000060b007c11 */ /* 0x002fe2000f8e18ff */
[----:B------:R-:W-:Y:S01]  /*2d30*/  UIADD3 UR8, UPT, UPT, UR8, 0x110, URZ ;  /* 0x0000011008087890 */ /* 0x000fe2000fffe0ff */
[----:B------:R1:W-:Y:S01]  /*2d40*/  @!P2 SYNCS.ARRIVE.TRANS64.RED RZ, [R2+URZ], R5 ;  /* 0x0000000502ffa9a7 */ /* 0x0003e200080004ff */
[----:B------:R-:W-:Y:S01]  /*2d50*/  UIADD3 UR4, UPT, UPT, UR5, 0x1, URZ ;  /* 0x0000000105047890 */ /* 0x000fe2000fffe0ff */
[----:B------:R-:W-:-:S03]  /*2d60*/  VIADD R8, R8, 0x1 ;  /* 0x0000000108087836 */ /* 0x000fc60000000000 */
[----:B------:R-:W-:Y:S02]  /*2d70*/  UISETP.NE.AND UP0, UPT, UR4, 0x2, UPT ;  /* 0x000000020400788c */ /* 0x000fe4000bf05270 */
[----:B------:R-:W-:Y:S01]  /*2d80*/  ISETP.NE.AND P0, PT, R8, 0x2, PT ;  /* 0x000000020800780c */ /* 0x000fe20003f05270 */
[----:B------:R-:W-:Y:S06]  /*2d90*/  UGETNEXTWORKID.BROADCAST [UR8], [UR9] ;  /* 0x00000000080073ca */ /* 0x000fec0008000100 */
[----:B------:R-:W-:Y:S02]  /*2da0*/  USEL UR7, URZ, 0x1, UP0 ;  /* 0x00000001ff077887 */ /* 0x000fe40008000000 */
[----:B------:R-:W-:-:S04]  /*2db0*/  USEL UR5, UR4, URZ, UP0 ;  /* 0x000000ff04057287 */ /* 0x000fc80008000000 */
[----:B------:R-:W-:Y:S02]  /*2dc0*/  LOP3.LUT R12, R12, UR7, RZ, 0x3c, !PT ;  /* 0x000000070c0c7c12 */ /* 0x000fe4000f8e3cff */
[----:B-1----:R-:W-:-:S04]  /*2dd0*/  SHF.L.U32 R5, R10, 0x1f, RZ ;  /* 0x0000001f0a057819 */ /* 0x002fc800000006ff */
[----:B------:R-:W1:Y:S02]  /*2de0*/  SYNCS.PHASECHK.TRANS64.TRYWAIT P1, [R0+URZ+0x80], R5 ;  /* 0x00008005000075a7 */ /* 0x000e6400080211ff */
[----:B-1----:R-:W-:Y:S05]  /*2df0*/  @!P1 BRA `(.L_x_49) ;  /* 0x0000006c00909947 */ /* 0x002fea0003800000 */
.L_x_159:
[C---:B------:R-:W-:Y:S01]  /*2e00*/  LEA R4, R11.reuse, UR6, 0x4 ;  /* 0x000000060b047c11 */ /* 0x040fe2000f8e20ff */
[----:B-1----:R-:W-:Y:S01]  /*2e10*/  VIADD R0, R0, 0x90 ;  /* 0x0000009000007836 */ /* 0x002fe20000000000 */
[----:B------:R-:W-:Y:S01]  /*2e20*/  SEL R8, R8, RZ, P0 ;  /* 0x000000ff08087207 */ /* 0x000fe20000000000 */
[----:B------:R-:W-:-:S03]  /*2e30*/  VIADD R11, R11, 0x1 ;  /* 0x000000010b0b7836 */ /* 0x000fc60000000000 */
[----:B------:R-:W1:Y:S01]  /*2e40*/  LDS.128 R4, [R4+0x110] ;  /* 0x0001100004047984 */ /* 0x000e620000000c00 */
[----:B------:R-:W-:Y:S02]  /*2e50*/  PRMT R0, RZ, 0x654, R0 ;  /* 0x00000654ff007816 */ /* 0x000fe40000000000 */
[C---:B------:R-:W-:Y:S01]  /*2e60*/  ISETP.NE.AND P1, PT, R11.reuse, 0x2, PT ;  /* 0x000000020b00780c */ /* 0x040fe20003f25270 */
[----:B------:R-:W-:Y:S01]  /*2e70*/  @!PT LDS RZ, [RZ] ;  /* 0x00000000fffff984 */ /* 0x000fe20000000800 */
[----:B------:R-:W-:Y:S01]  /*2e80*/  @!PT LDS RZ, [RZ] ;  /* 0x00000000fffff984 */ /* 0x000fe20000000800 */
[----:B------:R-:W-:Y:S01]  /*2e90*/  @!PT LDS RZ, [RZ] ;  /* 0x00000000fffff984 */ /* 0x000fe20000000800 */
[----:B------:R-:W-:Y:S01]  /*2ea0*/  @!PT LDS RZ, [RZ] ;  /* 0x00000000fffff984 */ /* 0x000fe20000000800 */
[----:B------:R2:W-:Y:S06]  /*2eb0*/  MEMBAR.ALL.CTA ;  /* 0x0000000000007992 */ /* 0x0005ec0000008000 */
[----:B--2---:R-:W2:Y:S01]  /*2ec0*/  FENCE.VIEW.ASYNC.S ;  /* 0x00000000000073c6 */ /* 0x004ea20000000000 */
[----:B------:R-:W-:Y:S01]  /*2ed0*/  SEL R11, R11, RZ, P1 ;  /* 0x000000ff0b0b7207 */ /* 0x000fe20000800000 */
[----:B--2---:R2:W-:Y:S01]  /*2ee0*/  SYNCS.ARRIVE.TRANS64.RED.A1T0 RZ, [R0+URZ], RZ ;  /* 0x000000ff00ff79a7 */ /* 0x0045e200081004ff */
[----:B-1----:R-:W-:-:S02]  /*2ef0*/  LOP3.LUT P3, RZ, R6, 0x1, RZ, 0xc0, !PT ;  /* 0x0000000106ff7812 */ /* 0x002fc4000786c0ff */
[----:B------:R-:W-:-:S04]  /*2f00*/  SEL R5, RZ, 0x1, P1 ;  /* 0x00000001ff057807 */ /* 0x000fc80000800000 */
[----:B------:R-:W-:Y:S02]  /*2f10*/  LOP3.LUT R10, R10, R5, RZ, 0x3c, !PT ;  /* 0x000000050a0a7212 */ /* 0x000fe400078e3cff */
[----:B--2---:R-:W-:-:S04]  /*2f20*/  SEL R0, RZ, 0x1, P0 ;  /* 0x00000001ff007807 */ /* 0x004fc80000000000 */
[----:B------:R-:W-:Y:S01]  /*2f30*/  LOP3.LUT R9, R9, R0, RZ, 0x3c, !PT ;  /* 0x0000000009097212 */ /* 0x000fe200078e3cff */
[----:B------:R-:W-:Y:S06]  /*2f40*/  @P3 BRA `(.L_x_50) ;  /* 0xfffffffc002c3947 */ /* 0x000fec000383ffff */
[----:B------:R-:W-:Y:S01]  /*2f50*/  ULEA UR4, UR5, UR6, 0x3 ;  /* 0x0000000605047291 */ /* 0x000fe2000f8e18ff */
[----:B------:R-:W-:-:S08]  /*2f60*/  SHF.L.U32 R3, R12, 0x1f, RZ ;  /* 0x0000001f0c037819 */ /* 0x000fd000000006ff */
[----:B------:R-:W1:Y:S02]  /*2f70*/  SYNCS.PHASECHK.TRANS64 P0, [UR4+0x90], R3 ;  /* 0x00009003ff0075a7 */ /* 0x000e640008001004 */
[----:B-1----:R-:W-:Y:S05]  /*2f80*/  @P0 BRA `(.L_x_51) ;  /* 0x0000000000080947 */ /* 0x002fea0003800000 */
[----:B------:R-:W1:Y:S02]  /*2f90*/  SYNCS.PHASECHK.TRANS64.TRYWAIT P0, [UR4+0x90], R3 ;  /* 0x00009003ff0075a7 */ /* 0x000e640008001104 */
[----:B-1----:R-:W-:Y:S05]  /*2fa0*/  @!P0 BRA `(.L_x_52) ;  /* 0x0000006c00388947 */ /* 0x002fea0003800000 */
.L_x_51:
[----:B------:R-:W-:-:S04]  /*2fb0*/  UIADD3 UR7, UPT, UPT, UR5, 0x1, URZ ;  /* 0x0000000105077890 */ /* 0x000fc8000fffe0ff */
[----:B------:R-:W-:-:S04]  /*2fc0*/  UISETP.NE.AND UP0, UPT, UR7, 0x2, UPT ;  /* 0x000000020700788c */ /* 0x000fc8000bf05270 */
[----:B------:R-:W-:Y:S02]  /*2fd0*/  USEL UR8, URZ, 0x1, UP0 ;  /* 0x00000001ff087887 */ /* 0x000fe40008000000 */
[----:B------:R-:W-:-:S04]  /*2fe0*/  USEL UR7, UR7, URZ, UP0 ;  /* 0x000000ff07077287 */ /* 0x000fc80008000000 */
[----:B------:R-:W-:Y:S01]  /*2ff0*/  ULEA UR7, UR7, UR6, 0x3 ;  /* 0x0000000607077291 */ /* 0x000fe2000f8e18ff */
[----:B-1----:R-:W-:-:S04]  /*3000*/  LOP3.LUT R3, R12, UR8, RZ, 0x3c, !PT ;  /* 0x000000080c037c12 */ /* 0x002fc8000f8e3cff */
[----:B------:R-:W-:-:S04]  /*3010*/  SHF.L.U32 R0, R3, 0x1f, RZ ;  /* 0x0000001f03007819 */ /* 0x000fc800000006ff */
[----:B------:R-:W1:Y:S02]  /*3020*/  SYNCS.PHASECHK.TRANS64 P0, [UR7+0x90], R0 ;  /* 0x00009000ff0075a7 */ /* 0x000e640008001007 */
[----:B-1----:R-:W-:Y:S05]  /*3030*/  @P0 EXIT ;  /* 0x000000000000094d */ /* 0x002fea0003800000 */
[----:B------:R-:W-:Y:S02]  /*3040*/  SHF.L.U32 R3, R3, 0x1f, RZ ;  /* 0x0000001f03037819 */ /* 0x000fe400000006ff */
[----:B------:R-:W-:-:S07]  /*3050*/  MOV R0, UR7 ;  /* 0x0000000700007c02 */ /* 0x000fce0008000f00 */
.L_x_53:
[----:B-1----:R1:W2:Y:S02]  /*3060*/  SYNCS.PHASECHK.TRANS64.TRYWAIT P0, [R0+URZ+0x90], R3 ;  /* 0x00009003000075a7 */ /* 0x0022a400080011ff */
[----:B--2---:R-:W-:Y:S05]  /*3070*/  @!P0 NANOSLEEP.SYNCS 0x989680 ;  /* 0x009896800000895d */ /* 0x004fea0003900000 */
[----:B------:R-:W2:Y:S02]  /*3080*/  @!P0 SYNCS.PHASECHK.TRANS64 P0, [R0+URZ+0x90], R3 ;  /* 0x00009003000085a7 */ /* 0x000ea400080010ff */
[----:B--2---:R-:W-:Y:S05]  /*3090*/  @P0 EXIT ;  /* 0x000000000000094d */ /* 0x004fea0003800000 */
[----:B------:R-:W-:Y:S05]  /*30a0*/  BRA `(.L_x_53) ;  /* 0xfffffffc00ec7947 */ /* 0x000fea000383ffff */
.L_x_46:
[----:B------:R-:W-:Y:S05]  /*30b0*/  BRA.U UP4, `(.L_x_54) ;  /* 0x0000001104a47547 */ /* 0x000fea000b800000 */
[----:B------:R-:W1:Y:S01]  /*30c0*/  S2UR UR7, SR_CgaCtaId ;  /* 0x00000000000779c3 */ /* 0x000e620000008800 */
[----:B------:R-:W-:Y:S01]  /*30d0*/  UMOV UR4, 0x40 ;  /* 0x0000004000047882 */ /* 0x000fe20000000000 */
[----:B------:R-:W-:Y:S01]  /*30e0*/  NOP ;  /* 0x0000000000007918 */ /* 0x000fe20000000000 */
[----:B------:R-:W-:Y:S01]  /*30f0*/  UMOV UR6, 0x400 ;  /* 0x0000040000067882 */ /* 0x000fe20000000000 */
[----:B-1----:R-:W-:Y:S02]  /*3100*/  ULEA UR5, UR7, UR4, 0x18 ;  /* 0x0000000407057291 */ /* 0x002fe4000f8ec0ff */
[----:B------:R-:W-:-:S07]  /*3110*/  ULEA UR6, UR7, UR6, 0x18 ;  /* 0x0000000607067291 */ /* 0x000fce000f8ec0ff */
[----:B------:R-:W1:Y:S02]  /*3120*/  LDS.U8 R3, [UR5+0x1c] ;  /* 0x00001c05ff037984 */ /* 0x000e640008000000 */
[----:B-1----:R-:W-:-:S13]  /*3130*/  ISETP.NE.AND P0, PT, R3, RZ, PT ;  /* 0x000000ff0300720c */ /* 0x002fda0003f05270 */
[----:B------:R-:W-:Y:S05]  /*3140*/  @P0 BRA `(.L_x_55) ;  /* 0x0000000400080947 */ /* 0x000fea0003800000 */
[----:B------:R-:W-:Y:S02]  /*3150*/  UISETP.NE.U32.AND UP1, UPT, UR33, 0x1, UPT ;  /* 0x000000012100788c */ /* 0x000fe4000bf25070 */
[----:B------:R-:W-:-:S07]  /*3160*/  UIADD3 UR7, UPT, UPT, UR5, 0x8, URZ ;  /* 0x0000000805077890 */ /* 0x000fce000fffe0ff */
[----:B------:R-:W-:Y:S05]  /*3170*/  BRA.U !UP1, `(.L_x_56) ;  /* 0x00000001099c7547 */ /* 0x000fea000b800000 */
[----:B------:R-:W-:Y:S01]  /*3180*/  ELECT P0, URZ, PT ;  /* 0x0000000000ff782f */ /* 0x000fe20003800000 */
[----:B------:R-:W-:-:S12]  /*3190*/  BSSY B0, `(.L_x_56) ;  /* 0x0000025000007945 */ /* 0x000fd80003800000 */
[----:B------:R-:W-:Y:S05]  /*31a0*/  @!P0 BRA `(.L_x_57) ;  /* 0x00000000008c8947 */ /* 0x000fea0003800000 */
[----:B------:R-:W-:-:S05]  /*31b0*/  UMOV UR4, 0x10 ;  /* 0x0000001000047882 */ /* 0x000fca0000000000 */
[----:B------:R-:W-:Y:S04]  /*31c0*/  DEPBAR.LE SB1, 0x36 ;  /* 0x00009d800000791a */ /* 0x000fe80000000000 */
[----:B------:R-:W1:Y:S02]  /*31d0*/  UTCATOMSWS.2CTA.FIND_AND_SET.ALIGN UP0, UR4, UR4 ;  /* 0x00000004000475e3 */ /* 0x000e640008200800 */
[----:B-1----:R-:W-:Y:S01]  /*31e0*/  MOV R10, UR4 ;  /* 0x00000004000a7c02 */ /* 0x002fe20008000f00 */
[----:B------:R-:W-:Y:S06]  /*31f0*/  BRA.U UP0, `(.L_x_58) ;  /* 0x0000000100187547 */ /* 0x000fec000b800000 */
.L_x_59:
[----:B------:R-:W-:Y:S05]  /*3200*/  NANOSLEEP 0x64 ;  /* 0x000000640000795d */ /* 0x000fea0003800000 */
[----:B------:R-:W-:-:S05]  /*3210*/  UMOV UR4, 0x10 ;  /* 0x0000001000047882 */ /* 0x000fca0000000000 */
[----:B------:R-:W-:Y:S04]  /*3220*/  DEPBAR.LE SB1, 0x36 ;  /* 0x00009d800000791a */ /* 0x000fe80000000000 */
[----:B------:R-:W1:Y:S02]  /*3230*/  UTCATOMSWS.2CTA.FIND_AND_SET.ALIGN UP0, UR4, UR4 ;  /* 0x00000004000475e3 */ /* 0x000e640008200800 */
[----:B-1----:R-:W-:Y:S01]  /*3240*/  MOV R10, UR4 ;  /* 0x00000004000a7c02 */ /* 0x002fe20008000f00 */
[----:B------:R-:W-:Y:S05]  /*3250*/  BRA.U !UP0, `(.L_x_59) ;  /* 0xfffffffd08e87547 */ /* 0x000fea000b83ffff */
.L_x_58:
[----:B------:R-:W1:Y:S01]  /*3260*/  LDS R6, [UR5+0x10] ;  /* 0x00001005ff067984 */ /* 0x000e620008000800 */
[----:B------:R-:W-:Y:S01]  /*3270*/  IMAD.U32 R3, RZ, RZ, UR6 ;  /* 0x00000006ff037e24 */ /* 0x000fe2000f8e00ff */
[----:B------:R-:W-:-:S03]  /*3280*/  MOV R4, UR34 ;  /* 0x0000002200047c02 */ /* 0x000fc60008000f00 */
[----:B------:R-:W-:Y:S01]  /*3290*/  VIADD R3, R3, 0x130 ;  /* 0x0000013003037836 */ /* 0x000fe20000000000 */
[----:B-1----:R-:W-:-:S04]  /*32a0*/  SHF.L.U32 R6, R6, 0x1f, RZ ;  /* 0x0000001f06067819 */ /* 0x002fc800000006ff */
[----:B------:R-:W1:Y:S02]  /*32b0*/  SYNCS.PHASECHK.TRANS64.TRYWAIT P0, [UR5+0x8], R6 ;  /* 0x00000806ff0075a7 */ /* 0x000e640008001105 */
[----:B-1----:R-:W-:Y:S05]  /*32c0*/  @P0 BRA `(.L_x_60) ;  /* 0x0000000000080947 */ /* 0x002fea0003800000 */
[----:B------:R-:W1:Y:S02]  /*32d0*/  SYNCS.PHASECHK.TRANS64.TRYWAIT P0, [UR5+0x8], R6 ;  /* 0x00000806ff0075a7 */ /* 0x000e640008001105 */
[----:B-1----:R-:W-:Y:S05]  /*32e0*/  @!P0 BRA `(.L_x_61) ;  /* 0x0000006800808947 */ /* 0x002fea0003800000 */
.L_x_60:
[----:B------:R-:W-:Y:S01]  /*32f0*/  PRMT R4, R4, 0x654, R3 ;  /* 0x0000065404047816 */ /* 0x000fe20000000003 */
[----:B------:R-:W-:Y:S01]  /*3300*/  HFMA2 R3, -RZ, RZ, 0, 5.9604644775390625e-08 ;  /* 0x00000001ff037431 */ /* 0x000fe200000001ff */
[----:B------:R-:W-:Y:S01]  /*3310*/  UPRMT UR4, UR34, 0x654, UR7 ;  /* 0x0000065422047896 */ /* 0x000fe20008000007 */
[----:B------:R-:W-:Y:S02]  /*3320*/  IMAD.MOV.U32 R7, RZ, RZ, 0xffff ;  /* 0x0000ffffff077424 */ /* 0x000fe400078e00ff */
[----:B-1----:R-:W-:Y:S02]  /*3330*/  IMAD.MOV.U32 R6, RZ, RZ, 0x4 ;  /* 0x00000004ff067424 */ /* 0x002fe400078e00ff */
[----:B------:R-:W-:Y:S01]  /*3340*/  IMAD.SHL.U32 R9, R10, 0x20, RZ ;  /* 0x000000200a097824 */ /* 0x000fe200078e00ff */
[----:B------:R-:W-:Y:S02]  /*3350*/  MOV R5, UR4 ;  /* 0x0000000400057c02 */ /* 0x000fe40008000f00 */
[-C--:B------:R-:W-:Y:S01]  /*3360*/  SHF.L.U32 R8, R7, R10.reuse, RZ ;  /* 0x0000000a07087219 */ /* 0x080fe200000006ff */
[----:B------:R1:W-:Y:S01]  /*3370*/  SYNCS.ARRIVE.TRANS64.RED RZ, [UR4], R6 ;  /* 0x00000006ffff79a7 */ /* 0x0003e20008000404 */
[----:B------:R-:W-:Y:S01]  /*3380*/  SHF.L.U32 R7, R3, R10, RZ ;  /* 0x0000000a03077219 */ /* 0x000fe200000006ff */
[----:B------:R1:W-:Y:S04]  /*3390*/  STS [UR6+0x130], R9 ;  /* 0x00013009ff007988 */ /* 0x0003e80008000806 */
[----:B------:R1:W-:Y:S04]  /*33a0*/  STAS [R4.64], R10 ;  /* 0x0000000a04007dbd */ /* 0x0003e8000c0008ff */
[----:B------:R1:W-:Y:S04]  /*33b0*/  ATOMS.OR RZ, [UR5+0x14], R8 ;  /* 0x00001408ffff798c */ /* 0x0003e8000b000005 */
[----:B------:R1:W-:Y:S04]  /*33c0*/  ATOMS.OR RZ, [UR5+0x18], R7 ;  /* 0x00001807ffff798c */ /* 0x0003e8000b000005 */
[----:B------:R1:W-:Y:S02]  /*33d0*/  ATOMS.XOR RZ, [UR5+0x10], R3 ;  /* 0x00001003ffff798c */ /* 0x0003e4000b800005 */
.L_x_57:
[----:B------:R-:W-:Y:S05]  /*33e0*/  BSYNC B0 ;  /* 0x0000000000007941 */ /* 0x000fea0003800000 */
.L_x_56:
[----:B------:R-:W-:Y:S05]  /*33f0*/  BRA.U UP1, `(.L_x_62) ;  /* 0x00000001016c7547 */ /* 0x000fea000b800000 */
[----:B------:R-:W-:-:S03]  /*3400*/  UMOV UR4, 0xffffffff ;  /* 0xffffffff00047882 */ /* 0x000fc60000000000 */
[----:B------:R-:W-:Y:S05]  /*3410*/  BRA.DIV UR4, `(.L_x_63) ;  /* 0x0000006a044c7947 */ /* 0x000fea000b800000 */
[----:B------:R-:W-:-:S13]  /*3420*/  ELECT P0, URZ, PT ;  /* 0x0000000000ff782f */ /* 0x000fda0003800000 */
.L_x_163:
[----:B------:R-:W-:Y:S05]  /*3430*/  @!P0 BRA `(.L_x_62) ;  /* 0x00000000005c8947 */ /* 0x000fea0003800000 */
[----:B-1----:R-:W1:Y:S02]  /*3440*/  LDS R4, [UR5+0x10] ;  /* 0x00001005ff047984 */ /* 0x002e640008000800 */
[----:B-1----:R-:W-:-:S04]  /*3450*/  SHF.L.U32 R4, R4, 0x1f, RZ ;  /* 0x0000001f04047819 */ /* 0x002fc800000006ff */
[----:B------:R-:W1:Y:S02]  /*3460*/  SYNCS.PHASECHK.TRANS64.TRYWAIT P0, [UR5+0x8], R4 ;  /* 0x00000804ff0075a7 */ /* 0x000e640008001105 */
[----:B-1----:R-:W-:Y:S05]  /*3470*/  @P0 BRA `(.L_x_64) ;  /* 0x0000000000080947 */ /* 0x002fea0003800000 */
[----:B------:R-:W1:Y:S02]  /*3480*/  SYNCS.PHASECHK.TRANS64.TRYWAIT P0, [UR5+0x8], R4 ;  /* 0x00000804ff0075a7 */ /* 0x000e640008001105 */
[----:B-1----:R-:W-:Y:S05]  /*3490*/  @!P0 BRA `(.L_x_65) ;  /* 0x0000006800508947 */ /* 0x002fea0003800000 */
.L_x_64:
[----:B------:R-:W2:Y:S01]  /*34a0*/  LDS R6, [UR6+0x130] ;  /* 0x00013006ff067984 */ /* 0x000ea20008000800 */
[----:B-1----:R-:W-:Y:S02]  /*34b0*/  HFMA2 R3, -RZ, RZ, 0, 5.9604644775390625e-08 ;  /* 0x00000001ff037431 */ /* 0x002fe400000001ff */
[----:B------:R-:W-:Y:S01]  /*34c0*/  IMAD.MOV.U32 R4, RZ, RZ, 0xffff ;  /* 0x0000ffffff047424 */ /* 0x000fe200078e00ff */
[----:B------:R-:W-:Y:S01]  /*34d0*/  UPRMT UR4, UR34, 0x654, UR7 ;  /* 0x0000065422047896 */ /* 0x000fe20008000007 */
[----:B--2---:R-:W-:-:S03]  /*34e0*/  IMAD.SHL.U32 R5, R6, 0x20, RZ ;  /* 0x0000002006057824 */ /* 0x004fc600078e00ff */
[-C--:B------:R-:W-:Y:S02]  /*34f0*/  SHF.L.U32 R4, R4, R6.reuse, RZ ;  /* 0x0000000604047219 */ /* 0x080fe400000006ff */
[----:B------:R-:W-:Y:S01]  /*3500*/  SHF.L.U32 R6, R3, R6, RZ ;  /* 0x0000000603067219 */ /* 0x000fe200000006ff */
[----:B------:R2:W-:Y:S04]  /*3510*/  STS [UR6+0x130], R5 ;  /* 0x00013005ff007988 */ /* 0x0005e80008000806 */
[----:B------:R2:W-:Y:S04]  /*3520*/  ATOMS.OR RZ, [UR5+0x14], R4 ;  /* 0x00001404ffff798c */ /* 0x0005e8000b000005 */
[----:B------:R2:W-:Y:S01]  /*3530*/  ATOMS.OR RZ, [UR5+0x18], R6 ;  /* 0x00001806ffff798c */ /* 0x0005e2000b000005 */
[----:B------:R-:W-:Y:S03]  /*3540*/  SYNCS.ARRIVE.TRANS64.RED.A1T0 RZ, [UR4], RZ ;  /* 0x000000ffffff79a7 */ /* 0x000fe60008100404 */
[----:B------:R2:W-:Y:S01]  /*3550*/  ATOMS.XOR RZ, [UR5+0x10], R3 ;  /* 0x00001003ffff798c */ /* 0x0005e2000b800005 */
[----:B------:R-:W-:Y:S05]  /*3560*/  BRA `(.L_x_62) ;  /* 0x0000000000107947 */ /* 0x000fea0003800000 */
.L_x_55:
[----:B------:R-:W-:Y:S02]  /*3570*/  MOV R3, 0xffffffff ;  /* 0xffffffff00037802 */ /* 0x000fe40000000f00 */
[----:B------:R-:W-:-:S03]  /*3580*/  MOV R4, 0x35b0 ;  /* 0x000035b000047802 */ /* 0x000fc60000000f00 */
[----:B------:R1:W-:Y:S04]  /*3590*/  STS [UR6+0x130], R3 ;  /* 0x00013003ff007988 */ /* 0x0003e80008000806 */
[----:B-1---5:R-:W-:Y:S05]  /*35a0*/  CALL.REL.NOINC `($__internal_1_$__cuda_sm10x_tcgen05_guardrail_trap_phase_invalid_during_alloc) ;  /* 0x0000007000247944 */ /* 0x022fea0003c00000 */
.L_x_62:
[----:B------:R-:W-:Y:S05]  /*35b0*/  WARPSYNC.ALL ;  /* 0x0000000000007948 */ /* 0x000fea0003800000 */
[----:B------:R-:W3:Y:S01]  /*35c0*/  S2UR UR4, SR_CgaCtaId ;  /* 0x00000000000479c3 */ /* 0x000ee20000008800 */
[----:B------:R-:W-:Y:S01]  /*35d0*/  UMOV UR17, 0x400 ;  /* 0x0000040000117882 */ /* 0x000fe20000000000 */
[----:B------:R-:W-:-:S06]  /*35e0*/  NOP ;  /* 0x0000000000007918 */ /* 0x000fcc0000000000 */
[----:B------:R-:W-:Y:S06]  /*35f0*/  BAR.ARV 0x6, 0xa0 ;  /* 0x0182800000007b1d */ /* 0x000fec0000002000 */
[----:B------:R-:W4:Y:S01]  /*3600*/  LDCU UR6, c[0x0][0x38c] ;  /* 0x00007180ff0677ac */ /* 0x000f220008000800 */
[----:B------:R-:W-:Y:S01]  /*3610*/  LOP3.LUT R0, R0, 0xffff, RZ, 0xc0, !PT ;  /* 0x0000ffff00007812 */ /* 0x000fe200078ec0ff */
[----:B-1----:R-:W-:Y:S01]  /*3620*/  IMAD.MOV.U32 R9, RZ, RZ, 0x1 ;  /* 0x00000001ff097424 */ /* 0x002fe200078e00ff */
[----:B------:R-:W-:Y:S01]  /*3630*/  LOP3.LUT R2, R2, 0xffff, RZ, 0xc0, !PT ;  /* 0x0000ffff02027812 */ /* 0x000fe200078ec0ff */
[----:B------:R-:W-:Y:S01]  /*3640*/  IMAD.MOV.U32 R8, RZ, RZ, RZ ;  /* 0x000000ffff087224 */ /* 0x000fe200078e00ff */
[----:B------:R-:W-:Y:S01]  /*3650*/  R2UR UR30, R0 ;  /* 0x00000000001e72ca */ /* 0x000fe200000e0000 */
[----:B------:R-:W-:Y:S01]  /*3660*/  UMOV UR24, URZ ;  /* 0x000000ff00187c82 */ /* 0x000fe20008000000 */
[----:B------:R-:W-:Y:S01]  /*3670*/  R2UR UR20, R2 ;  /* 0x00000000021472ca */ /* 0x000fe200000e0000 */
[----:B------:R-:W-:Y:S01]  /*3680*/  UMOV UR15, URZ ;  /* 0x000000ff000f7c82 */ /* 0x000fe20008000000 */
[----:B------:R-:W-:Y:S01]  /*3690*/  UMOV UR14, URZ ;  /* 0x000000ff000e7c82 */ /* 0x000fe20008000000 */
[----:B---3--:R-:W-:-:S02]  /*36a0*/  ULEA UR17, UR4, UR17, 0x18 ;  /* 0x0000001104117291 */ /* 0x008fc4000f8ec0ff */
[----:B------:R-:W-:Y:S02]  /*36b0*/  UISETP.NE.AND UP3, UPT, UR33, URZ, UPT ;  /* 0x000000ff2100728c */ /* 0x000fe4000bf65270 */
[----:B------:R-:W-:Y:S02]  /*36c0*/  UIADD3 UR5, UPT, UPT, UR17, 0x8400, URZ ;  /* 0x0000840011057890 */ /* 0x000fe4000fffe0ff */
[----:B------:R-:W-:Y:S02]  /*36d0*/  UIADD3 UR4, UPT, UPT, UR17, 0xe400, URZ ;  /* 0x0000e40011047890 */ /* 0x000fe4000fffe0ff */
[----:B----4-:R-:W-:Y:S01]  /*36e0*/  UIADD3 UR6, UPT, UPT, UR6, 0x1f, URZ ;  /* 0x0000001f06067890 */ /* 0x010fe2000fffe0ff */
[----:B--2---:R-:W1:Y:S01]  /*36f0*/  LDS R3, [UR17+0x130] ;  /* 0x00013011ff037984 */ /* 0x004e620008000800 */
[----:B------:R-:W-:Y:S02]  /*3700*/  USHF.R.U32.HI UR5, URZ, 0x4, UR5 ;  /* 0x00000004ff057899 */ /* 0x000fe40008011605 */
[----:B------:R-:W-:-:S02]  /*3710*/  USHF.R.S32.HI UR25, URZ, 0x1f, UR6 ;  /* 0x0000001fff197899 */ /* 0x000fc40008011406 */
[----:B------:R-:W-:Y:S02]  /*3720*/  USHF.R.U32.HI UR4, URZ, 0x4, UR4 ;  /* 0x00000004ff047899 */ /* 0x000fe40008011604 */
[----:B------:R-:W-:Y:S02]  /*3730*/  ULEA.HI UR25, UR25, UR6, URZ, 0x5 ;  /* 0x0000000619197291 */ /* 0x000fe4000f8f28ff */
[----:B------:R-:W-:Y:S02]  /*3740*/  ULOP3.LUT UR5, UR5, 0x3fff, URZ, 0xc0, !UPT ;  /* 0x00003fff05057892 */ /* 0x000fe4000f8ec0ff */
[----:B------:R-:W-:Y:S02]  /*3750*/  USHF.R.S32.HI UR25, URZ, 0x5, UR25 ;  /* 0x00000005ff197899 */ /* 0x000fe40008011419 */
[----:B------:R-:W-:Y:S02]  /*3760*/  ULOP3.LUT UR22, UR4, 0x3fff, URZ, 0xc0, !UPT ;  /* 0x00003fff04167892 */ /* 0x000fe4000f8ec0ff */
[----:B------:R-:W-:-:S02]  /*3770*/  UISETP.LT.AND UP0, UPT, UR25, 0x1, UPT ;  /* 0x000000011900788c */ /* 0x000fc4000bf01270 */
[----:B------:R-:W-:Y:S02]  /*3780*/  ULOP3.LUT UR21, UR5, 0x10000, URZ, 0xfc, !UPT ;  /* 0x0001000005157892 */ /* 0x000fe4000f8efcff */
[----:B------:R-:W-:Y:S02]  /*3790*/  ULOP3.LUT UR22, UR22, 0x10000, URZ, 0xfc, !UPT ;  /* 0x0001000016167892 */ /* 0x000fe4000f8efcff */
[----:B------:R-:W-:Y:S01]  /*37a0*/  USEL UR31, UR25, 0x1, !UP0 ;  /* 0x00000001191f7887 */ /* 0x000fe2000c000000 */
[----:B------:R-:W-:Y:S01]  /*37b0*/  UMOV UR28, 0x0 ;  /* 0x00000000001c7882 */ /* 0x000fe20000000000 */
[----:B------:R-:W-:Y:S01]  /*37c0*/  UMOV UR29, 0x10200490 ;  /* 0x10200490001d7882 */ /* 0x000fe20000000000 */
[----:B------:R-:W-:Y:S01]  /*37d0*/  UMOV UR26, 0x0 ;  /* 0x00000000001a7882 */ /* 0x000fe20000000000 */
[----:B------:R-:W-:Y:S01]  /*37e0*/  UMOV UR27, 0x10200490 ;  /* 0x10200490001b7882 */ /* 0x000fe20000000000 */
[----:B-1----:R-:W-:Y:S02]  /*37f0*/  R2UR UR32, R3 ;  /* 0x00000000032072ca */ /* 0x002fe400000e0000 */
[----:B------:R-:W-:-:S13]  /*3800*/  CS2R R2, SRZ ;  /* 0x0000000000027805 */ /* 0x000fda000001ff00 */
.L_x_73:
[C---:B------:R-:W-:Y:S02]  /*3810*/  LEA R0, R8.reuse, UR17, 0x3 ;  /* 0x0000001108007c11 */ /* 0x040fe4000f8e18ff */
[----:B------:R-:W-:Y:S02]  /*3820*/  SHF.L.U32 R5, R3, 0x1f, RZ ;  /* 0x0000001f03057819 */ /* 0x000fe400000006ff */
[----:B------:R-:W-:Y:S02]  /*3830*/  LEA R4, R8, UR17, 0x4 ;  /* 0x0000001108047c11 */ /* 0x000fe4000f8e20ff */
[----:B------:R-:W1:Y:S02]  /*3840*/  SYNCS.PHASECHK.TRANS64.TRYWAIT P0, [R0+URZ+0x80], R5 ;  /* 0x00008005000075a7 */ /* 0x000e6400080011ff */
[----:B-1-3--:R-:W-:Y:S05]  /*3850*/  @!P0 BRA `(.L_x_66) ;  /* 0x0000006400788947 */ /* 0x00afea0003800000 */
.L_x_164:
[----:B-1----:R-:W1:Y:S01]  /*3860*/  LDS.128 R4, [R4+0x110] ;  /* 0x0001100004047984 */ /* 0x002e620000000c00 */
[----:B------:R-:W-:Y:S02]  /*3870*/  VIADD R0, R0, 0x90 ;  /* 0x0000009000007836 */ /* 0x000fe40000000000 */
[----:B------:R-:W-:Y:S01]  /*3880*/  VIADD R8, R8, 0x1 ;  /* 0x0000000108087836 */ /* 0x000fe20000000000 */
[----:B------:R-:W-:Y:S01]  /*3890*/  @!PT LDS RZ, [RZ] ;  /* 0x00000000fffff984 */ /* 0x000fe20000000800 */
[----:B------:R-:W-:Y:S01]  /*38a0*/  @!PT LDS RZ, [RZ] ;  /* 0x00000000fffff984 */ /* 0x000fe20000000800 */
[----:B------:R-:W-:Y:S01]  /*38b0*/  @!PT LDS RZ, [RZ] ;  /* 0x00000000fffff984 */ /* 0x000fe20000000800 */
[----:B------:R-:W-:Y:S01]  /*38c0*/  @!PT LDS RZ, [RZ] ;  /* 0x00000000fffff984 */ /* 0x000fe20000000800 */
[----:B------:R2:W-:Y:S06]  /*38d0*/  MEMBAR.ALL.CTA ;  /* 0x0000000000007992 */ /* 0x0005ec0000008000 */
[----:B--2---:R-:W2:Y:S01]  /*38e0*/  FENCE.VIEW.ASYNC.S ;  /* 0x00000000000073c6 */ /* 0x004ea20000000000 */
[----:B------:R-:W-:-:S04]  /*38f0*/  PRMT R0, RZ, 0x654, R0 ;  /* 0x00000654ff007816 */ /* 0x000fc80000000000 */
[----:B--2---:R2:W-:Y:S01]  /*3900*/  SYNCS.ARRIVE.TRANS64.RED.A1T0 RZ, [R0+URZ], RZ ;  /* 0x000000ff00ff79a7 */ /* 0x0045e200081004ff */
[----:B-1----:R-:W-:Y:S01]  /*3910*/  LOP3.LUT P1, RZ, R6, 0x1, RZ, 0xc0, !PT ;  /* 0x0000000106ff7812 */ /* 0x002fe2000782c0ff */
[----:B--2---:R-:W-:-:S12]  /*3920*/  BRA.U UP3, `(.L_x_67) ;  /* 0x0000000103e07547 */ /* 0x004fd8000b800000 */
[----:B------:R-:W1:Y:S01]  /*3930*/  LDCU UR4, c[0x0][0x38c] ;  /* 0x00007180ff0477ac */ /* 0x000e620008000800 */
[----:B------:R-:W-:Y:S02]  /*3940*/  PLOP3.LUT P2, PT, PT, PT, PT, 0x80, 0x8 ;  /* 0x000000000008781c */ /* 0x000fe40003f4f070 */
[----:B------:R-:W-:Y:S01]  /*3950*/  SHF.L.U32 R5, R9, 0x1f, RZ ;  /* 0x0000001f09057819 */ /* 0x000fe200000006ff */
[----:B------:R-:W-:Y:S02]  /*3960*/  ULEA UR23, UR24, UR17, 0x3 ;  /* 0x0000001118177291 */ /* 0x000fe4000f8e18ff */
[----:B------:R-:W-:Y:S02]  /*3970*/  ULEA UR18, UR24, UR32, 0x7 ;  /* 0x0000002018127291 */ /* 0x000fe4000f8e38ff */
[----:B-1----:R-:W-:-:S06]  /*3980*/  UISETP.GE.AND UP0, UPT, UR4, 0x1, UPT ;  /* 0x000000010400788c */ /* 0x002fcc000bf06270 */
[----:B------:R-:W-:-:S05]  /*3990*/  PLOP3.LUT P0, PT, PT, PT, UP0, 0x80, 0x8 ;  /* 0x000000000008781c */ /* 0x000fca0003f0f008 */
[----:B------:R-:W-:-:S08]  /*39a0*/  @UP0 ULEA UR4, UR15, UR17, 0x3 ;  /* 0x000000110f040291 */ /* 0x000fd0000f8e18ff */
[----:B------:R-:W-:-:S04]  /*39b0*/  @P0 SHF.L.U32 R0, R2, 0x1f, RZ ;  /* 0x0000001f02000819 */ /* 0x000fc800000006ff */
[----:B------:R1:W2:Y:S01]  /*39c0*/  @P0 SYNCS.PHASECHK.TRANS64.TRYWAIT P2, [UR4], R0 ;  /* 0x00000000ff0005a7 */ /* 0x0002a20008041104 */
[----:B------:R-:W3:Y:S02]  /*39d0*/  SYNCS.PHASECHK.TRANS64.TRYWAIT P0, [UR23+0xc0], R5 ;  /* 0x0000c005ff0075a7 */ /* 0x000ee40008001117 */
[----:B-123--:R-:W-:Y:S05]  /*39e0*/  @!P0 BRA `(.L_x_68) ;  /* 0x0000006400288947 */ /* 0x00efea0003800000 */
.L_x_166:
[----:B------:R-:W-:Y:S01]  /*39f0*/  UMOV UR19, UR14 ;  /* 0x0000000e00137c82 */ /* 0x000fe20008000000 */
[----:B------:R-:W-:Y:S05]  /*3a00*/  BRA.U !UP0, `(.L_x_69) ;  /* 0x0000000108987547 */ /* 0x000fea000b800000 */
[----:B------:R-:W-:Y:S02]  /*3a10*/  UIADD3 UR19, UPT, UPT, UR31, UR14, URZ ;  /* 0x0000000e1f137290 */ /* 0x000fe4000fffe0ff */
[----:B------:R-:W-:Y:S01]  /*3a20*/  UPLOP3.LUT UP2, UPT, UPT, UPT, UPT, 0x40, 0x4 ;  /* 0x000000000004789c */ /* 0x000fe20003f4e870 */
[----:B------:R-:W-:Y:S01]  /*3a30*/  UMOV UR16, UR25 ;  /* 0x0000001900107c82 */ /* 0x000fe20008000000 */
[----:B------:R-:W-:-:S09]  /*3a40*/  UMOV UR6, UR15 ;  /* 0x0000000f00067c82 */ /* 0x000fd20008000000 */
.L_x_72:
[----:B--2---:R-:W-:Y:S01]  /*3a50*/  ULEA UR5, UR6, UR17, 0x3 ;  /* 0x0000001106057291 */ /* 0x004fe2000f8e18ff */
[----:B---3--:R-:W-:Y:S11]  /*3a60*/  @P2 BRA `(.L_x_70) ;  /* 0x00000000000c2947 */ /* 0x008ff60003800000 */
[----:B-1----:R-:W-:Y:S04]  /*3a70*/  SHF.L.U32 R5, R2, 0x1f, RZ ;  /* 0x0000001f02057819 */ /* 0x002fe800000006ff */
[----:B------:R-:W1:Y:S02]  /*3a80*/  SYNCS.PHASECHK.TRANS64.TRYWAIT P0, [UR5], R5 ;  /* 0x00000005ff0075a7 */ /* 0x000e640008001105 */
[----:B-1----:R-:W-:Y:S05]  /*3a90*/  @!P0 BRA `(.L_x_71) ;  /* 0x0000006400148947 */ /* 0x002fea0003800000 */
.L_x_70:
[----:B------:R-:W-:Y:S01]  /*3aa0*/  UISETP.NE.AND UP0, UPT, UR16, 0x1, UPT ;  /* 0x000000011000788c */ /* 0x000fe2000bf05270 */
[----:B------:R-:W-:Y:S01]  /*3ab0*/  PLOP3.LUT P2, PT, PT, PT, PT, 0x80, 0x8 ;  /* 0x000000000008781c */ /* 0x000fe20003f4f070 */
[----:B------:R-:W-:Y:S02]  /*3ac0*/  UIADD3 UR4, UPT, UPT, UR6, 0x1, URZ ;  /* 0x0000000106047890 */ /* 0x000fe4000fffe0ff */
[----:B------:R-:W-:Y:S02]  /*3ad0*/  ULEA UR12, UR6, UR22, 0x8 ;  /* 0x00000016060c7291 */ /* 0x000fe4000f8e40ff */
[----:B------:R-:W-:Y:S01]  /*3ae0*/  UISETP.NE.AND UP1, UPT, UR4, 0x3, UPT ;  /* 0x000000030400788c */ /* 0x000fe2000bf25270 */
[----:B------:R-:W-:Y:S01]  /*3af0*/  PLOP3.LUT P0, PT, PT, PT, UP0, 0x80, 0x8 ;  /* 0x000000000008781c */ /* 0x000fe20003f0f008 */
[----:B------:R-:W-:Y:S02]  /*3b00*/  UIADD3 UR10, UPT, UPT, UR12, 0x2, URZ ;  /* 0x000000020c0a7890 */ /* 0x000fe4000fffe0ff */
[----:B------:R-:W-:Y:S02]  /*3b10*/  USEL UR7, URZ, 0x1, UP1 ;  /* 0x00000001ff077887 */ /* 0x000fe40008800000 */
[----:B------:R-:W-:Y:S02]  /*3b20*/  USEL UR15, UR4, URZ, UP1 ;  /* 0x000000ff040f7287 */ /* 0x000fe40008800000 */
[----:B------:R-:W-:Y:S02]  /*3b30*/  UIADD3 UR14, UPT, UPT, UR14, 0x1, URZ ;  /* 0x000000010e0e7890 */ /* 0x000fe4000fffe0ff */
[----:B------:R-:W-:Y:S01]  /*3b40*/  @UP0 ULEA UR4, UR15, UR17, 0x3 ;  /* 0x000000110f040291 */ /* 0x000fe2000f8e18ff */
[----:B------:R-:W-:Y:S01]  /*3b50*/  LOP3.LUT R2, R2, UR7, RZ, 0x3c, !PT ;  /* 0x0000000702027c12 */ /* 0x000fe2000f8e3cff */
[----:B------:R-:W-:Y:S01]  /*3b60*/  UIADD3 UR7, UPT, UPT, UR5, 0x18, URZ ;  /* 0x0000001805077890 */ /* 0x000fe2000fffe0ff */
[----:B------:R-:W-:Y:S02]  /*3b70*/  UMOV UR13, 0x80004020 ;  /* 0x80004020000d7882 */ /* 0x000fe40000000000 */
[----:B-1----:R-:W-:Y:S01]  /*3b80*/  @P0 SHF.L.U32 R0, R2, 0x1f, RZ ;  /* 0x0000001f02000819 */ /* 0x002fe200000006ff */
[----:B------:R-:W-:Y:S01]  /*3b90*/  UMOV UR5, 0x80004020 ;  /* 0x8000402000057882 */ /* 0x000fe20000000000 */
[----:B------:R-:W-:Y:S01]  /*3ba0*/  UMOV UR11, 0x80004020 ;  /* 0x80004020000b7882 */ /* 0x000fe20000000000 */
[----:B------:R-:W-:Y:S01]  /*3bb0*/  UMOV UR9, 0x80004020 ;  /* 0x8000402000097882 */ /* 0x000fe20000000000 */
[----:B------:R2:W3:Y:S01]  /*3bc0*/  @P0 SYNCS.PHASECHK.TRANS64.TRYWAIT P2, [UR4], R0 ;  /* 0x00000000ff0005a7 */ /* 0x0004e20008041104 */
[----:B------:R-:W-:Y:S02]  /*3bd0*/  ULEA UR4, UR6, UR21, 0x9 ;  /* 0x0000001506047291 */ /* 0x000fe4000f8e48ff */
[----:B------:R-:W-:Y:S02]  /*3be0*/  UISETP.NE.AND UP0, UPT, UR14, UR19, UPT ;  /* 0x000000130e00728c */ /* 0x000fe4000bf05270 */
[----:B------:R-:W-:Y:S02]  /*3bf0*/  UIADD3 UR8, UPT, UPT, UR4, 0x2, URZ ;  /* 0x0000000204087890 */ /* 0x000fe4000fffe0ff */
[----:B------:R-:W-:Y:S01]  /*3c00*/  UIADD3 UR16, UPT, UPT, UR16, -0x1, URZ ;  /* 0xffffffff10107890 */ /* 0x000fe2000fffe0ff */
[----:B------:R-:W-:Y:S02]  /*3c10*/  UMOV UR6, UR15 ;  /* 0x0000000f00067c82 */ /* 0x000fe40008000000 */
[----:B------:R2:W-:Y:S01]  /*3c20*/  UTCHMMA.2CTA gdesc[UR4], gdesc[UR12], tmem[UR18], tmem[UR28], idesc[UR29], UP2 ;  /* 0x00ff1c0c040075ea */ /* 0x0005e20009200012 */
[----:B------:R-:W-:Y:S03]  /*3c30*/  UPLOP3.LUT UP2, UPT, UPT, UPT, UPT, 0x80, 0x8 ;  /* 0x000000000008789c */ /* 0x000fe60003f4f070 */
[----:B------:R2:W-:Y:S01]  /*3c40*/  UTCHMMA.2CTA gdesc[UR8], gdesc[UR10], tmem[UR18], tmem[UR26], idesc[UR27], UPT ;  /* 0x00ff1a0a080075ea */ /* 0x0005e2000ba00012 */
[----:B------:R2:W-:Y:S01]  /*3c50*/  UTCBAR.2CTA.MULTICAST [UR7], URZ, UR20 ;  /* 0x000000ff070073e9 */ /* 0x0005e20008200814 */
[----:B------:R-:W-:Y:S06]  /*3c60*/  BRA.U UP0, `(.L_x_72) ;  /* 0xfffffffd00787547 */ /* 0x000fec000b83ffff */
.L_x_69:
[----:B--2---:R-:W-:Y:S01]  /*3c70*/  UIADD3 UR4, UPT, UPT, UR23, 0xa0, URZ ;  /* 0x000000a017047890 */ /* 0x004fe2000fffe0ff */
[----:B------:R-:W-:-:S08]  /*3c80*/  UMOV UR14, UR19 ;  /* 0x00000013000e7c82 */ /* 0x000fd00008000000 */
[----:B------:R2:W-:Y:S01]  /*3c90*/  UTCBAR.2CTA.MULTICAST [UR4], URZ, UR30 ;  /* 0x000000ff040073e9 */ /* 0x0005e2000820081e */
[----:B------:R-:W-:Y:S02]  /*3ca0*/  NOP ;  /* 0x0000000000007918 */ /* 0x000fe40000000000 */
.L_x_67:
[----:B--2---:R-:W-:Y:S01]  /*3cb0*/  UIADD3 UR4, UPT, UPT, UR24, 0x1, URZ ;  /* 0x0000000118047890 */ /* 0x004fe2000fffe0ff */
[----:B------:R-:W-:-:S03]  /*3cc0*/  ISETP.NE.AND P0, PT, R8, 0x2, PT ;  /* 0x000000020800780c */ /* 0x000fc60003f05270 */
[----:B------:R-:W-:Y:S01]  /*3cd0*/  UISETP.NE.AND UP0, UPT, UR4, 0x4, UPT ;  /* 0x000000040400788c */ /* 0x000fe2000bf05270 */
[----:B-1----:R-:W-:Y:S02]  /*3ce0*/  SEL R0, RZ, 0x1, P0 ;  /* 0x00000001ff007807 */ /* 0x002fe40000000000 */
[----:B------:R-:W-:Y:S01]  /*3cf0*/  SEL R8, R8, RZ, P0 ;  /* 0x000000ff08087207 */ /* 0x000fe20000000000 */
[----:B------:R-:W-:Y:S01]  /*3d00*/  USEL UR5, URZ, 0x1, UP0 ;  /* 0x00000001ff057887 */ /* 0x000fe20008000000 */
[----:B------:R-:W-:Y:S01]  /*3d10*/  LOP3.LUT R3, R3, R0, RZ, 0x3c, !PT ;  /* 0x0000000003037212 */ /* 0x000fe200078e3cff */
[----:B------:R-:W-:-:S04]  /*3d20*/  USEL UR24, UR4, URZ, UP0 ;  /* 0x000000ff04187287 */ /* 0x000fc80008000000 */
[----:B------:R-:W-:Y:S01]  /*3d30*/  LOP3.LUT R9, R9, UR5, RZ, 0x3c, !PT ;  /* 0x0000000509097c12 */ /* 0x000fe2000f8e3cff */
[----:B------:R-:W-:Y:S07]  /*3d40*/  @P1 BRA `(.L_x_73) ;  /* 0xfffffff800b01947 */ /* 0x000fee000383ffff */
[----:B------:R-:W1:Y:S01]  /*3d50*/  S2UR UR8, SR_CgaCtaId ;  /* 0x00000000000879c3 */ /* 0x000e620000008800 */
[----:B------:R-:W-:Y:S01]  /*3d60*/  ELECT P0, URZ, PT ;  /* 0x0000000000ff782f */ /* 0x000fe20003800000 */
[----:B------:R-:W-:Y:S01]  /*3d70*/  HFMA2 R0, -RZ, RZ, 0, 5.9604644775390625e-08 ;  /* 0x00000001ff007431 */ /* 0x000fe200000001ff */
[----:B------:R-:W-:-:S05]  /*3d80*/  UMOV UR4, 0x40 ;  /* 0x0000004000047882 */ /* 0x000fca0000000000 */
[----:B------:R-:W-:Y:S01]  /*3d90*/  UVIRTCOUNT.DEALLOC.SMPOOL 0x80 ;  /* 0x000000800000784c */ /* 0x000fe20000000000 */
[----:B------:R-:W-:Y:S02]  /*3da0*/  UISETP.NE.AND UP1, UPT, UR33, URZ, UPT ;  /* 0x000000ff2100728c */ /* 0x000fe4000bf25270 */
[----:B-1----:R-:W-:-:S09]  /*3db0*/  ULEA UR8, UR8, UR4, 0x18 ;  /* 0x0000000408087291 */ /* 0x002fd2000f8ec0ff */
[----:B------:R1:W-:Y:S01]  /*3dc0*/  @P0 STS.U8 [UR8+0x1c], R0 ;  /* 0x00001c00ff000988 */ /* 0x0003e20008000008 */
[----:B------:R-:W-:Y:S05]  /*3dd0*/  BRA.U UP1, `(.L_x_74) ;  /* 0x0000000101a07547 */ /* 0x000fea000b800000 */
[----:B------:R-:W-:Y:S01]  /*3de0*/  UIADD3 UR7, UPT, UPT, UR17, 0xc0, URZ ;  /* 0x000000c011077890 */ /* 0x000fe2000fffe0ff */
[----:B------:R-:W-:-:S03]  /*3df0*/  SHF.L.U32 R3, R9, 0x1f, RZ ;  /* 0x0000001f09037819 */ /* 0x000fc600000006ff */
[----:B------:R-:W-:-:S09]  /*3e00*/  ULEA UR4, UR24, UR7, 0x3 ;  /* 0x0000000718047291 */ /* 0x000fd2000f8e18ff */
[----:B------:R-:W2:Y:S02]  /*3e10*/  SYNCS.PHASECHK.TRANS64.TRYWAIT P0, [UR4], R3 ;  /* 0x00000003ff0075a7 */ /* 0x000ea40008001104 */
[----:B--2---:R-:W-:Y:S05]  /*3e20*/  @!P0 BRA `(.L_x_75) ;  /* 0x0000006000488947 */ /* 0x004fea0003800000 */
.L_x_169:
        /* <DEDUP_REMOVED lines=9> */
.L_x_171:
        /* <DEDUP_REMOVED lines=9> */
.L_x_173:
[----:B------:R-:W-:-:S04]  /*3f50*/  UIADD3 UR4, UPT, UPT, UR4, 0x1, URZ ;  /* 0x0000000104047890 */ /* 0x000fc8000fffe0ff */
[----:B------:R-:W-:-:S04]  /*3f60*/  UISETP.NE.AND UP0, UPT, UR4, 0x4, UPT ;  /* 0x000000040400788c */ /* 0x000fc8000bf05270 */
[----:B------:R-:W-:Y:S02]  /*3f70*/  USEL UR5, URZ, 0x1, UP0 ;  /* 0x00000001ff057887 */ /* 0x000fe40008000000 */
[----:B------:R-:W-:-:S04]  /*3f80*/  USEL UR4, UR4, URZ, UP0 ;  /* 0x000000ff04047287 */ /* 0x000fc80008000000 */
[----:B------:R-:W-:Y:S01]  /*3f90*/  ULEA UR4, UR4, UR7, 0x3 ;  /* 0x0000000704047291 */ /* 0x000fe2000f8e18ff */
[----:B-1----:R-:W-:-:S04]  /*3fa0*/  LOP3.LUT R3, R2, UR5, RZ, 0x3c, !PT ;  /* 0x0000000502037c12 */ /* 0x002fc8000f8e3cff */
[----:B------:R-:W-:Y:S01]  /*3fb0*/  SHF.L.U32 R3, R3, 0x1f, RZ ;  /* 0x0000001f03037819 */ /* 0x000fe200000006ff */
[----:B------:R-:W-:-:S04]  /*3fc0*/  IMAD.U32 R0, RZ, RZ, UR4 ;  /* 0x00000004ff007e24 */ /* 0x000fc8000f8e00ff */
[----:B------:R1:W2:Y:S03]  /*3fd0*/  SYNCS.PHASECHK.TRANS64.TRYWAIT P0, [R0+URZ], R3 ;  /* 0x00000003000075a7 */ /* 0x0002a600080011ff */
[----:B--2---:R-:W-:Y:S05]  /*3fe0*/  @!P0 NANOSLEEP.SYNCS 0x989680 ;  /* 0x009896800000895d */ /* 0x004fea0003900000 */
[----:B------:R-:W2:Y:S02]  /*3ff0*/  @!P0 SYNCS.PHASECHK.TRANS64 P0, [R0+URZ], R3 ;  /* 0x00000003000085a7 */ /* 0x000ea400080010ff */
[----:B--2---:R-:W-:Y:S05]  /*4000*/  @P0 BRA `(.L_x_78) ;  /* 0x0000000000200947 */ /* 0x004fea0003800000 */
.L_x_79:
[----:B--2---:R2:W4:Y:S02]  /*4010*/  SYNCS.PHASECHK.TRANS64.TRYWAIT P0, [R0+URZ], R3 ;  /* 0x00000003000075a7 */ /* 0x00452400080011ff */
[----:B----4-:R-:W-:Y:S05]  /*4020*/  @!P0 NANOSLEEP.SYNCS 0x989680 ;  /* 0x009896800000895d */ /* 0x010fea0003900000 */
[----:B------:R-:W4:Y:S02]  /*4030*/  @!P0 SYNCS.PHASECHK.TRANS64 P0, [R0+URZ], R3 ;  /* 0x00000003000085a7 */ /* 0x000f2400080010ff */
[----:B----4-:R-:W-:Y:S05]  /*4040*/  @!P0 BRA `(.L_x_79) ;  /* 0xfffffffc00f08947 */ /* 0x010fea000383ffff */
[----:B------:R-:W-:Y:S05]  /*4050*/  BRA `(.L_x_78) ;  /* 0x00000000000c7947 */ /* 0x000fea0003800000 */
.L_x_74:
[----:B------:R-:W-:-:S04]  /*4060*/  UIADD3 UR4, UPT, UPT, UR17, 0x100, URZ ;  /* 0x0000010011047890 */ /* 0x000fc8000fffe0ff */
[----:B------:R-:W-:-:S09]  /*4070*/  UPRMT UR4, UR34, 0x654, UR4 ;  /* 0x0000065422047896 */ /* 0x000fd20008000004 */
[----:B------:R-:W-:Y:S03]  /*4080*/  SYNCS.ARRIVE.TRANS64.RED.A1T0 RZ, [UR4], RZ ;  /* 0x000000ffffff79a7 */ /* 0x000fe60008100404 */
.L_x_78:
[----:B-12---:R-:W-:Y:S01]  /*4090*/  SHF.L.U32 R3, RZ, 0x1f, RZ ;  /* 0x0000001fff037819 */ /* 0x006fe200000006ff */
[----:B------:R-:W-:Y:S01]  /*40a0*/  UIADD3 UR4, UPT, UPT, UR17, 0x100, URZ ;  /* 0x0000010011047890 */ /* 0x000fe2000fffe0ff */
[----:B------:R-:W-:Y:S02]  /*40b0*/  PLOP3.LUT P0, PT, PT, PT, UP1, 0x80, 0x8 ;  /* 0x000000000008781c */ /* 0x000fe40003f0f018 */
[----:B------:R-:W1:Y:S02]  /*40c0*/  SYNCS.PHASECHK.TRANS64.TRYWAIT P1, [UR17+0x100], R3 ;  /* 0x00010003ff0075a7 */ /* 0x000e640008021111 */
[----:B-1----:R-:W-:Y:S09]  /*40d0*/  @!P1 BRA `(.L_x_80) ;  /* 0x0000005c00e49947 */ /* 0x002ff20003800000 */
.L_x_175:
[----:B------:R-:W-:Y:S01]  /*40e0*/  @!UP1 UPRMT UR4, UR34, 0x654, UR4 ;  /* 0x0000065422049896 */ /* 0x000fe20008000004 */
[----:B------:R-:W-:Y:S01]  /*40f0*/  UMOV UR5, 0xffff ;  /* 0x0000ffff00057882 */ /* 0x000fe20000000000 */
[----:B------:R-:W-:-:S07]  /*4100*/  UMOV UR6, 0x1 ;  /* 0x0000000100067882 */ /* 0x000fce0000000000 */
[----:B------:R-:W-:Y:S01]  /*4110*/  @!P0 SYNCS.ARRIVE.TRANS64.RED.A1T0 RZ, [UR4], RZ ;  /* 0x000000ffffff89a7 */ /* 0x000fe20008100404 */
[----:B------:R-:W-:Y:S01]  /*4120*/  NOP ;  /* 0x0000000000007918 */ /* 0x000fe20000000000 */
[----:B-1----:R-:W1:Y:S01]  /*4130*/  LDS R0, [UR8+0x14] ;  /* 0x00001408ff007984 */ /* 0x002e620008000800 */
[----:B------:R-:W-:-:S04]  /*4140*/  ULOP3.LUT UR4, UR32, 0xffff, URZ, 0xc0, !UPT ;  /* 0x0000ffff20047892 */ /* 0x000fc8000f8ec0ff */
[----:B------:R-:W-:-:S04]  /*4150*/  USHF.R.U32.HI UR4, URZ, 0x5, UR4 ;  /* 0x00000005ff047899 */ /* 0x000fc80008011604 */
[----:B------:R-:W-:Y:S02]  /*4160*/  USHF.L.U32 UR5, UR5, UR4, URZ ;  /* 0x0000000405057299 */ /* 0x000fe400080006ff */
[----:B------:R-:W-:-:S04]  /*4170*/  USHF.L.U32 UR4, UR6, UR4, URZ ;  /* 0x0000000406047299 */ /* 0x000fc800080006ff */
[----:B-1----:R-:W-:-:S04]  /*4180*/  LOP3.LUT R0, R0, UR5, RZ, 0xc0, !PT ;  /* 0x0000000500007c12 */ /* 0x002fc8000f8ec0ff */
[----:B------:R-:W-:-:S13]  /*4190*/  ISETP.NE.AND P0, PT, R0, UR5, PT ;  /* 0x0000000500007c0c */ /* 0x000fda000bf05270 */
[----:B------:R-:W-:Y:S05]  /*41a0*/  @P0 BRA `(.L_x_81) ;  /* 0x0000000000580947 */ /* 0x000fea0003800000 */
[----:B------:R-:W1:Y:S02]  /*41b0*/  LDS R0, [UR8+0x18] ;  /* 0x00001808ff007984 */ /* 0x000e640008000800 */
[----:B-1----:R-:W-:-:S04]  /*41c0*/  LOP3.LUT R0, R0, UR4, RZ, 0xc0, !PT ;  /* 0x0000000400007c12 */ /* 0x002fc8000f8ec0ff */
[----:B------:R-:W-:-:S13]  /*41d0*/  ISETP.NE.AND P0, PT, R0, UR4, PT ;  /* 0x0000000400007c0c */ /* 0x000fda000bf05270 */
[----:B------:R-:W-:Y:S05]  /*41e0*/  @P0 BRA `(.L_x_82) ;  /* 0x00000000003c0947 */ /* 0x000fea0003800000 */
[----:B------:R-:W1:Y:S01]  /*41f0*/  S2R R2, SR_LANEID ;  /* 0x0000000000027919 */ /* 0x000e620000000000 */
[----:B------:R-:W-:Y:S01]  /*4200*/  ULOP3.LUT UR5, URZ, UR5, URZ, 0x33, !UPT ;  /* 0x00000005ff057292 */ /* 0x000fe2000f8e33ff */
[----:B------:R-:W-:Y:S01]  /*4210*/  LOP3.LUT R4, RZ, UR4, RZ, 0x33, !PT ;  /* 0x00000004ff047c12 */ /* 0x000fe2000f8e33ff */
[----:B------:R-:W-:Y:S02]  /*4220*/  VOTEU.ANY UR4, UPT, PT ;  /* 0x0000000000047886 */ /* 0x000fe400038e0100 */
[----:B------:R-:W-:Y:S01]  /*4230*/  UFLO.U32 UR4, UR4 ;  /* 0x00000004000472bd */ /* 0x000fe200080e0000 */
[----:B------:R-:W2:Y:S01]  /*4240*/  REDUX UR6, R4 ;  /* 0x00000000040673c4 */ /* 0x000ea20000000000 */
[----:B------:R-:W-:-:S06]  /*4250*/  IMAD.U32 R0, RZ, RZ, UR5 ;  /* 0x00000005ff007e24 */ /* 0x000fcc000f8e00ff */
[----:B------:R4:W-:Y:S01]  /*4260*/  UTCATOMSWS.AND URZ, UR5 ;  /* 0x0000000500ff79e3 */ /* 0x0009e20008000000 */
[----:B------:R-:W3:Y:S01]  /*4270*/  REDUX UR7, R0 ;  /* 0x00000000000773c4 */ /* 0x000ee20000000000 */
[----:B-1----:R-:W-:Y:S01]  /*4280*/  ISETP.EQ.U32.AND P0, PT, R2, UR4, PT ;  /* 0x0000000402007c0c */ /* 0x002fe2000bf02070 */
[----:B--2---:R-:W-:Y:S01]  /*4290*/  IMAD.U32 R2, RZ, RZ, UR6 ;  /* 0x00000006ff027e24 */ /* 0x004fe2000f8e00ff */
[----:B---3--:R-:W-:-:S11]  /*42a0*/  MOV R3, UR7 ;  /* 0x0000000700037c02 */ /* 0x008fd60008000f00 */
[----:B------:R4:W-:Y:S04]  /*42b0*/  @P0 ATOMS.AND RZ, [UR8+0x14], R3 ;  /* 0x00001403ffff098c */ /* 0x0009e8000a800008 */
[----:B------:R4:W-:Y:S01]  /*42c0*/  @P0 ATOMS.AND RZ, [UR8+0x18], R2 ;  /* 0x00001802ffff098c */ /* 0x0009e2000a800008 */
[----:B------:R-:W-:Y:S05]  /*42d0*/  BRA `(.L_x_83) ;  /* 0x0000000000147947 */ /* 0x000fea0003800000 */
.L_x_82:
[----:B------:R-:W-:Y:S02]  /*42e0*/  MOV R2, 0x4300 ;  /* 0x0000430000027802 */ /* 0x000fe40000000f00 */
[----:B---3-5:R-:W-:Y:S05]  /*42f0*/  CALL.REL.NOINC `($__internal_0_$__cuda_sm10x_tcgen05_guardrail_trap_col_being_dealloced_not_returned_by_alloc) ;  /* 0x0000006000c47944 */ /* 0x028fea0003c00000 */
[----:B------:R-:W-:Y:S05]  /*4300*/  BRA `(.L_x_83) ;  /* 0x0000000000087947 */ /* 0x000fea0003800000 */
.L_x_81:
[----:B------:R-:W-:Y:S02]  /*4310*/  MOV R2, 0x4330 ;  /* 0x0000433000027802 */ /* 0x000fe40000000f00 */
[----:B---3-5:R-:W-:Y:S05]  /*4320*/  CALL.REL.NOINC `($__internal_2_$__cuda_sm10x_tcgen05_guardrail_trap_unallocated_columns_being_dealloced) ;  /* 0x0000006000d07944 */ /* 0x028fea0003c00000 */
.L_x_83:
[----:B------:R-:W-:Y:S01]  /*4330*/  NOP ;  /* 0x0000000000007918 */ /* 0x000fe20000000000 */
[----:B----4-:R-:W-:Y:S05]  /*4340*/  EXIT ;  /* 0x000000000000794d */ /* 0x010fea0003800000 */
.L_x_54:
[----:B------:R-:W-:-:S09]  /*4350*/  UISETP.NE.OR UP0, UPT, UR13, 0x3, !UP3 ;  /* 0x000000030d00788c */ /* 0x000fd2000df05670 */
[----:B------:R-:W-:Y:S05]  /*4360*/  BRA.U UP0, `(.L_x_84) ;  /* 0x00000011005c7547 */ /* 0x000fea000b800000 */
[----:B------:R-:W1:Y:S01]  /*4370*/  S2UR UR10, SR_CgaCtaId ;  /* 0x00000000000a79c3 */ /* 0x000e620000008800 */
[----:B------:R-:W2:Y:S01]  /*4380*/  LDCU UR31, c[0x0][0x370] ;  /* 0x00006e00ff1f77ac */ /* 0x000ea20008000800 */
[----:B------:R-:W-:Y:S02]  /*4390*/  HFMA2 R13, -RZ, RZ, 0, 0 ;  /* 0x00000000ff0d7431 */ /* 0x000fe400000001ff */
[----:B------:R-:W-:Y:S01]  /*43a0*/  IMAD.MOV.U32 R15, RZ, RZ, 0x1 ;  /* 0x00000001ff0f7424 */ /* 0x000fe200078e00ff */
[----:B------:R-:W-:Y:S01]  /*43b0*/  MOV R7, 0x2000 ;  /* 0x0000200000077802 */ /* 0x000fe20000000f00 */
[----:B------:R-:W2:Y:S01]  /*43c0*/  LDCU.128 UR44, c[0x0][0xb10] ;  /* 0x00016200ff2c77ac */ /* 0x000ea20008000c00 */
[----:B------:R-:W-:Y:S01]  /*43d0*/  IMAD.MOV.U32 R14, RZ, RZ, RZ ;  /* 0x000000ffff0e7224 */ /* 0x000fe200078e00ff */
[----:B------:R-:W3:Y:S01]  /*43e0*/  LDC.64 R16, c[0x0][0x348] ;  /* 0x0000d200ff107b82 */ /* 0x000ee20000000a00 */
[----:B------:R-:W4:Y:S01]  /*43f0*/  LDCU UR30, c[0x0][0x374] ;  /* 0x00006e80ff1e77ac */ /* 0x000f220008000800 */
[----:B------:R-:W1:Y:S06]  /*4400*/  LDCU UR15, c[0x0][0xb0c] ;  /* 0x00016180ff0f77ac */ /* 0x000e6c0008000800 */
[----:B------:R-:W3:Y:S01]  /*4410*/  LDC.64 R2, c[0x0][0x888] ;  /* 0x00022200ff027b82 */ /* 0x000ee20000000a00 */
[----:B------:R-:W3:Y:S01]  /*4420*/  LDCU UR49, c[0x0][0xb20] ;  /* 0x00016400ff3177ac */ /* 0x000ee20008000800 */
[----:B------:R-:W3:Y:S06]  /*4430*/  LDCU UR4, c[0x0][0xb30] ;  /* 0x00016600ff0477ac */ /* 0x000eec0008000800 */
[----:B------:R-:W3:Y:S01]  /*4440*/  LDC.64 R4, c[0x0][0x890] ;  /* 0x00022400ff047b82 */ /* 0x000ee20000000a00 */
[----:B------:R-:W-:Y:S01]  /*4450*/  UMOV UR21, 0x400 ;  /* 0x0000040000157882 */ /* 0x000fe20000000000 */
[----:B--2---:R-:W-:-:S02]  /*4460*/  UIMAD.WIDE.U32 UR6, UR31, UR44, URZ ;  /* 0x0000002c1f0672a5 */ /* 0x004fc4000f8e00ff */
[----:B----4-:R-:W-:Y:S02]  /*4470*/  UIMAD.WIDE.U32 UR8, UR30, UR47, URZ ;  /* 0x0000002f1e0872a5 */ /* 0x010fe4000f8e00ff */
[----:B-1----:R-:W-:Y:S02]  /*4480*/  ULEA UR21, UR10, UR21, 0x18 ;  /* 0x000000150a157291 */ /* 0x002fe4000f8ec0ff */
[----:B------:R-:W-:Y:S02]  /*4490*/  UPLOP3.LUT UP3, UPT, UPT, UPT, UPT, 0x40, 0x4 ;  /* 0x000000000004789c */ /* 0x000fe40003f6e870 */
[----:B------:R-:W-:Y:S02]  /*44a0*/  UIADD3 UR37, UPT, UPT, UR21, 0x48, URZ ;  /* 0x0000004815257890 */ /* 0x000fe4000fffe0ff */
[----:B------:R-:W-:Y:S02]  /*44b0*/  UIADD3 UR33, UPT, UPT, UR21, 0x30, URZ ;  /* 0x0000003015217890 */ /* 0x000fe4000fffe0ff */
[----:B------:R-:W-:-:S02]  /*44c0*/  UIADD3 UR25, UPT, UPT, UR21, 0x38, URZ ;  /* 0x0000003815197890 */ /* 0x000fc4000fffe0ff */
[----:B------:R-:W-:Y:S01]  /*44d0*/  UIADD3 UR17, UPT, UPT, UR21, 0x40, URZ ;  /* 0x0000004015117890 */ /* 0x000fe2000fffe0ff */
[----:B------:R-:W-:Y:S01]  /*44e0*/  UMOV UR6, UR7 ;  /* 0x0000000700067c82 */ /* 0x000fe20008000000 */
[----:B------:R-:W-:Y:S01]  /*44f0*/  UMOV UR41, UR9 ;  /* 0x0000000900297c82 */ /* 0x000fe20008000000 */
[----:B------:R-:W-:Y:S02]  /*4500*/  UISETP.GE.AND UP0, UPT, UR42, 0x1, UPT ;  /* 0x000000012a00788c */ /* 0x000fe4000bf06270 */
[----:B------:R-:W-:Y:S01]  /*4510*/  UISETP.NE.AND UP4, UPT, UR42, 0x1, UPT ;  /* 0x000000012a00788c */ /* 0x000fe2000bf85270 */
[----:B------:R-:W1:Y:S01]  /*4520*/  LDCU.64 UR22, c[0x0][0xb28] ;  /* 0x00016500ff1677ac */ /* 0x000e620008000a00 */
[----:B------:R-:W-:Y:S02]  /*4530*/  UISETP.NE.AND UP6, UPT, UR15, 0x1, UPT ;  /* 0x000000010f00788c */ /* 0x000fe4000bfc5270 */
[----:B------:R-:W-:Y:S02]  /*4540*/  UISETP.NE.AND UP5, UPT, UR46, 0x1, UPT ;  /* 0x000000012e00788c */ /* 0x000fe4000bfa5270 */
[----:B------:R-:W-:-:S02]  /*4550*/  UPRMT UR37, UR10, 0x654, UR37 ;  /* 0x000006540a257896 */ /* 0x000fc40008000025 */
[----:B------:R-:W-:Y:S02]  /*4560*/  USHF.R.U32.HI UR43, URZ, UR45, UR6 ;  /* 0x0000002dff2b7299 */ /* 0x000fe40008011606 */
[----:B------:R-:W-:Y:S02]  /*4570*/  UPRMT UR40, UR10, 0x654, UR33 ;  /* 0x000006540a287896 */ /* 0x000fe40008000021 */
[----:B------:R-:W-:Y:S02]  /*4580*/  UPRMT UR39, UR10, 0x654, UR25 ;  /* 0x000006540a277896 */ /* 0x000fe40008000019 */
[----:B------:R-:W-:Y:S02]  /*4590*/  UPRMT UR38, UR10, 0x654, UR17 ;  /* 0x000006540a267896 */ /* 0x000fe40008000011 */
[----:B---3--:R-:W-:Y:S02]  /*45a0*/  USHF.R.U32.HI UR41, URZ, UR49, UR41 ;  /* 0x00000031ff297299 */ /* 0x008fe40008011629 */
[----:B------:R-:W-:-:S11]  /*45b0*/  UISETP.NE.AND UP2, UPT, UR4, 0x1, UPT ;  /* 0x000000010400788c */ /* 0x000fd6000bf45270 */
.L_x_95:
[C---:B------:R-:W-:Y:S02]  /*45c0*/  LEA R12, R14.reuse, UR21, 0x3 ;  /* 0x000000150e0c7c11 */ /* 0x040fe4000f8e18ff */
[----:B------:R-:W-:Y:S02]  /*45d0*/  SHF.L.U32 R9, R13, 0x1f, RZ ;  /* 0x0000001f0d097819 */ /* 0x000fe400000006ff */
[----:B------:R-:W-:Y:S02]  /*45e0*/  LEA R10, R14, UR21, 0x4 ;  /* 0x000000150e0a7c11 */ /* 0x000fe4000f8e20ff */
[----:B--2---:R-:W2:Y:S02]  /*45f0*/  SYNCS.PHASECHK.TRANS64.TRYWAIT P0, [R12+URZ+0x80], R9 ;  /* 0x000080090c0075a7 */ /* 0x004ea400080011ff */
[----:B--2---:R-:W-:Y:S05]  /*4600*/  @!P0 BRA `(.L_x_85) ;  /* 0x0000005800b08947 */ /* 0x004fea0003800000 */
.L_x_176:
[----:B--2---:R-:W2:Y:S01]  /*4610*/  LDS.128 R8, [R10+0x110] ;  /* 0x000110000a087984 */ /* 0x004ea20000000c00 */
[----:B------:R-:W-:Y:S01]  /*4620*/  UISETP.GE.AND UP0, UPT, UR42, 0x1, UPT ;  /* 0x000000012a00788c */ /* 0x000fe2000bf06270 */
[----:B------:R-:W-:Y:S01]  /*4630*/  @!PT LDS RZ, [RZ] ;  /* 0x00000000fffff984 */ /* 0x000fe20000000800 */
[----:B------:R-:W-:Y:S01]  /*4640*/  @!PT LDS RZ, [RZ] ;  /* 0x00000000fffff984 */ /* 0x000fe20000000800 */
[----:B------:R-:W-:Y:S01]  /*4650*/  @!PT LDS RZ, [RZ] ;  /* 0x00000000fffff984 */ /* 0x000fe20000000800 */
[----:B------:R-:W-:Y:S01]  /*4660*/  @!PT LDS RZ, [RZ] ;  /* 0x00000000fffff984 */ /* 0x000fe20000000800 */
[----:B------:R3:W-:Y:S06]  /*4670*/  MEMBAR.ALL.CTA ;  /* 0x0000000000007992 */ /* 0x0007ec0000008000 */
[----:B---3--:R-:W3:Y:S01]  /*4680*/  FENCE.VIEW.ASYNC.S ;  /* 0x00000000000073c6 */ /* 0x008ee20000000000 */
[----:B--2---:R-:W-:Y:S11]  /*4690*/  LOP3.LUT P0, RZ, R10, 0x1, RZ, 0xc0, !PT ;  /* 0x000000010aff7812 */ /* 0x004ff6000780c0ff */
[----:B------:R-:W-:Y:S02]  /*46a0*/  @!UPT UIADD3 URZ, UPT, UPT, URZ, URZ, URZ ;  /* 0x000000fffffff290 */ /* 0x000fe4000fffe0ff */
[----:B---3--:R-:W-:Y:S01]  /*46b0*/  VOTEU.ANY UP1, P0 ;  /* 0x0000000000ff7886 */ /* 0x008fe20000020100 */
[----:B------:R-:W-:Y:S11]  /*46c0*/  PLOP3.LUT P0, PT, PT, PT, UP1, 0x80, 0x8 ;  /* 0x000000000008781c */ /* 0x000ff60003f0f018 */
[----:B------:R-:W-:Y:S02]  /*46d0*/  @!UPT UIADD3 URZ, UPT, UPT, URZ, URZ, URZ ;  /* 0x000000fffffff290 */ /* 0x000fe4000fffe0ff */
[----:B------:R-:W-:Y:S02]  /*46e0*/  @P0 SHF.R.U32.HI R0, RZ, 0x10, R9 ;  /* 0x00000010ff000819 */ /* 0x000fe40000011609 */
[----:B------:R-:W-:Y:S02]  /*46f0*/  @P0 MOV R6, R8 ;  /* 0x0000000800060202 */ /* 0x000fe40000000f00 */
[----:B------:R-:W-:Y:S01]  /*4700*/  @P0 R2UR UR4, R0 ;  /* 0x00000000000402ca */ /* 0x000fe200000e0000 */
[----:B------:R-:W-:Y:S01]  /*4710*/  VIADD R0, R12, 0x90 ;  /* 0x000000900c007836 */ /* 0x000fe20000000000 */
[----:B------:R-:W-:Y:S02]  /*4720*/  @P0 LOP3.LUT R8, R9, 0xffff, RZ, 0xc0, !PT ;  /* 0x0000ffff09080812 */ /* 0x000fe400078ec0ff */
[----:B------:R-:W-:Y:S02]  /*4730*/  @P0 R2UR UR6, R6 ;  /* 0x00000000060602ca */ /* 0x000fe400000e0000 */
[----:B------:R-:W-:Y:S02]  /*4740*/  PRMT R0, RZ, 0x654, R0 ;  /* 0x00000654ff007816 */ /* 0x000fe40000000000 */
[----:B------:R-:W-:Y:S02]  /*4750*/  @P0 R2UR UR5, R8 ;  /* 0x00000000080502ca */ /* 0x000fe400000e0000 */
[----:B------:R2:W-:Y:S03]  /*4760*/  SYNCS.ARRIVE.TRANS64.RED.A1T0 RZ, [R0+URZ], RZ ;  /* 0x000000ff00ff79a7 */ /* 0x0005e600081004ff */
[----:B------:R-:W-:Y:S04]  /*4770*/  @UP1 UMOV UR29, UR4 ;  /* 0x00000004001d1c82 */ /* 0x000fe80008000000 */
[----:B------:R-:W-:Y:S04]  /*4780*/  @UP1 UMOV UR14, UR6 ;  /* 0x00000006000e1c82 */ /* 0x000fe80008000000 */
[----:B------:R-:W-:Y:S01]  /*4790*/  @UP1 UMOV UR13, UR5 ;  /* 0x00000005000d1c82 */ /* 0x000fe20008000000 */
[----:B------:R-:W-:Y:S05]  /*47a0*/  BRA.U !UP0, `(.L_x_86) ;  /* 0x0000000108a47547 */ /* 0x000fea000b800000 */
[----:B------:R-:W-:Y:S02]  /*47b0*/  UIMAD.WIDE.U32 UR18, UR13, UR47, URZ ;  /* 0x0000002f0d1272a5 */ /* 0x000fe4000f8e00ff */
[----:B------:R-:W-:Y:S02]  /*47c0*/  UIMAD.WIDE.U32 UR26, UR14, UR44, URZ ;  /* 0x0000002c0e1a72a5 */ /* 0x000fe4000f8e00ff */
[----:B------:R-:W-:Y:S02]  /*47d0*/  USEL UR4, UR30, UR41, !UP5 ;  /* 0x000000291e047287 */ /* 0x000fe4000e800000 */
[----:B------:R-:W-:Y:S02]  /*47e0*/  USEL UR7, UR31, UR43, !UP6 ;  /* 0x0000002b1f077287 */ /* 0x000fe4000f000000 */
[----:B-1----:R-:W-:Y:S02]  /*47f0*/  UIMAD.WIDE.U32 UR8, UR4, UR22, URZ ;  /* 0x00000016040872a5 */ /* 0x002fe4000f8e00ff */
[----:B------:R-:W-:Y:S01]  /*4800*/  UIMAD.WIDE.U32 UR10, UR7, UR22, URZ ;  /* 0x00000016070a72a5 */ /* 0x000fe2000f8e00ff */
[----:B------:R-:W-:Y:S02]  /*4810*/  UMOV UR5, UR19 ;  /* 0x0000001300057c82 */ /* 0x000fe40008000000 */
[----:B------:R-:W-:Y:S03]  /*4820*/  USHF.R.U32.HI UR6, URZ, UR49, UR5 ;  /* 0x00000031ff067299 */ /* 0x000fe60008011605 */
[----:B------:R-:W-:Y:S01]  /*4830*/  UMOV UR5, UR27 ;  /* 0x0000001b00057c82 */ /* 0x000fe20008000000 */
[----:B------:R-:W-:Y:S02]  /*4840*/  USEL UR6, UR13, UR6, !UP5 ;  /* 0x000000060d067287 */ /* 0x000fe4000e800000 */
[----:B------:R-:W-:Y:S03]  /*4850*/  USHF.R.U32.HI UR12, URZ, UR45, UR5 ;  /* 0x0000002dff0c7299 */ /* 0x000fe60008011605 */
[----:B------:R-:W-:Y:S02]  /*4860*/  UMOV UR5, UR9 ;  /* 0x0000000900057c82 */ /* 0x000fe40008000000 */
[----:B------:R-:W-:Y:S03]  /*4870*/  @UP4 USHF.R.U32.HI UR4, URZ, UR23, UR5 ;  /* 0x00000017ff044299 */ /* 0x000fe60008011605 */
[----:B------:R-:W-:Y:S01]  /*4880*/  UMOV UR5, UR11 ;  /* 0x0000000b00057c82 */ /* 0x000fe20008000000 */
[----:B------:R-:W-:Y:S02]  /*4890*/  UIMAD UR4, UR42, UR4, URZ ;  /* 0x000000042a0472a4 */ /* 0x000fe4000f8e02ff */
[----:B------:R-:W-:Y:S02]  /*48a0*/  @UP4 USHF.R.U32.HI UR7, URZ, UR23, UR5 ;  /* 0x00000017ff074299 */ /* 0x000fe40008011605 */
[----:B------:R-:W-:Y:S02]  /*48b0*/  UIMAD.WIDE.U32 UR10, UR6, UR22, URZ ;  /* 0x00000016060a72a5 */ /* 0x000fe4000f8e00ff */
[----:B------:R-:W-:Y:S02]  /*48c0*/  USEL UR5, UR14, UR12, !UP6 ;  /* 0x0000000c0e057287 */ /* 0x000fe4000f000000 */
[----:B------:R-:W-:Y:S02]  /*48d0*/  UIMAD UR8, UR42, UR7, URZ ;  /* 0x000000072a0872a4 */ /* 0x000fe4000f8e02ff */
[----:B------:R-:W-:Y:S03]  /*48e0*/  UISETP.GE.AND UP0, UPT, UR6, UR4, UPT ;  /* 0x000000040600728c */ /* 0x000fe6000bf06270 */
[----:B------:R-:W-:Y:S01]  /*48f0*/  UMOV UR4, UR11 ;  /* 0x0000000b00047c82 */ /* 0x000fe20008000000 */
[----:B------:R-:W-:Y:S02]  /*4900*/  UISETP.GE.OR UP0, UPT, UR5, UR8, UP0 ;  /* 0x000000080500728c */ /* 0x000fe40008706670 */
[----:B------:R-:W-:Y:S02]  /*4910*/  USHF.R.U32.HI UR4, URZ, UR23, UR4 ;  /* 0x00000017ff047299 */ /* 0x000fe40008011604 */
[----:B------:R-:W-:Y:S02]  /*4920*/  UIMAD.WIDE.U32 UR8, UR5, UR22, URZ ;  /* 0x00000016050872a5 */ /* 0x000fe4000f8e00ff */
[----:B------:R-:W-:Y:S04]  /*4930*/  USEL UR10, UR6, UR4, !UP4 ;  /* 0x00000004060a7287 */ /* 0x000fe8000e000000 */
[----:B------:R-:W-:Y:S01]  /*4940*/  UIADD3 UR11, UPT, UPT, -UR10, URZ, URZ ;  /* 0x000000ff0a0b7290 */ /* 0x000fe2000fffe1ff */
[----:B------:R-:W-:Y:S02]  /*4950*/  @!UP0 UMOV UR4, UR9 ;  /* 0x0000000900048c82 */ /* 0x000fe40008000000 */
[----:B------:R-:W-:Y:S02]  /*4960*/  @!UP0 USHF.R.U32.HI UR4, URZ, UR23, UR4 ;  /* 0x00000017ff048299 */ /* 0x000fe40008011604 */
[----:B------:R-:W-:Y:S02]  /*4970*/  UIMAD UR8, UR42, UR11, UR6 ;  /* 0x0000000b2a0872a4 */ /* 0x000fe4000f8e0206 */
[----:B------:R-:W-:Y:S04]  /*4980*/  @!UP0 USEL UR4, UR5, UR4, !UP4 ;  /* 0x0000000405048287 */ /* 0x000fe8000e000000 */
[----:B------:R-:W-:Y:S02]  /*4990*/  @!UP0 UIMAD UR8, UR7, UR8, UR4 ;  /* 0x00000008070882a4 */ /* 0x000fe4000f8e0204 */
[----:B------:R-:W-:Y:S02]  /*49a0*/  @!UP0 UIADD3 UR9, UPT, UPT, UR10, -UR4, URZ ;  /* 0x800000040a098290 */ /* 0x000fe4000fffe0ff */
[----:B------:R-:W-:Y:S02]  /*49b0*/  UIADD3 UR4, UPT, UPT, -UR5, URZ, URZ ;  /* 0x000000ff05047290 */ /* 0x000fe4000fffe1ff */
[----:B------:R-:W-:Y:S02]  /*49c0*/  UIADD3 UR7, UPT, UPT, -UR6, URZ, URZ ;  /* 0x000000ff06077290 */ /* 0x000fe4000fffe1ff */
[----:B------:R-:W-:Y:S02]  /*49d0*/  @!UP0 UIMAD UR6, UR9, UR42, UR5 ;  /* 0x0000002a090682a4 */ /* 0x000fe4000f8e0205 */
[----:B------:R-:W-:Y:S02]  /*49e0*/  UIMAD UR14, UR15, UR4, UR14 ;  /* 0x000000040f0e72a4 */ /* 0x000fe4000f8e020e */
[----:B------:R-:W-:Y:S01]  /*49f0*/  UIMAD UR13, UR46, UR7, UR13 ;  /* 0x000000072e0d72a4 */ /* 0x000fe2000f8e020d */
[----:B------:R-:W-:Y:S02]  /*4a00*/  @!UP0 UMOV UR5, UR8 ;  /* 0x0000000800058c82 */ /* 0x000fe40008000000 */
[----:B------:R-:W-:Y:S02]  /*4a10*/  UIMAD UR14, UR5, UR15, UR14 ;  /* 0x0000000f050e72a4 */ /* 0x000fe4000f8e020e */
[----:B------:R-:W-:Y:S11]  /*4a20*/  UIMAD UR13, UR6, UR46, UR13 ;  /* 0x0000002e060d72a4 */ /* 0x000ff6000f8e020d */
[----:B------:R-:W-:Y:S01]  /*4a30*/  @!UPT UIADD3 URZ, UPT, UPT, URZ, URZ, URZ ;  /* 0x000000fffffff290 */ /* 0x000fe2000fffe0ff */
.L_x_86:
[----:B------:R-:W3:Y:S01]  /*4a40*/  @!UP2 LDCU.128 UR8, c[0x0][0xb10] ;  /* 0x00016200ff08a7ac */ /* 0x000ee20008000c00 */
[C---:B------:R-:W-:Y:S02]  /*4a50*/  ISETP.NE.U32.AND P1, PT, R4.reuse, RZ, PT ;  /* 0x000000ff0400720c */ /* 0x040fe40003f25070 */
[----:B------:R-:W-:Y:S02]  /*4a60*/  ISETP.NE.U32.AND P0, PT, R4, RZ, PT ;  /* 0x000000ff0400720c */ /* 0x000fe40003f05070 */
[C---:B------:R-:W-:Y:S02]  /*4a70*/  ISETP.NE.AND.EX P1, PT, R5.reuse, RZ, PT, P1 ;  /* 0x000000ff0500720c */ /* 0x040fe40003f25310 */
[----:B------:R-:W-:Y:S01]  /*4a80*/  ISETP.NE.AND.EX P0, PT, R5, RZ, PT, P0 ;  /* 0x000000ff0500720c */ /* 0x000fe20003f05300 */
[----:B------:R-:W4:Y:S01]  /*4a90*/  @!UP2 LDCU UR5, c[0x0][0xb0c] ;  /* 0x00016180ff05a7ac */ /* 0x000f220008000800 */
[----:B------:R-:W-:Y:S01]  /*4aa0*/  SHF.L.U32 R9, R15, 0x1f, RZ ;  /* 0x0000001f0f097819 */ /* 0x000fe200000006ff */
[----:B------:R-:W-:Y:S02]  /*4ab0*/  USHF.L.U32 UR35, UR16, 0x7, URZ ;  /* 0x0000000710237899 */ /* 0x000fe400080006ff */
[----:B------:R-:W-:Y:S02]  /*4ac0*/  USHF.L.U32 UR34, UR20, 0x7, URZ ;  /* 0x0000000714227899 */ /* 0x000fe400080006ff */
[----:B---3--:R-:W-:Y:S07]  /*4ad0*/  UIMAD.WIDE.U32 UR6, UR14, UR8, URZ ;  /* 0x000000080e0672a5 */ /* 0x008fee000f8e00ff */
[----:B------:R-:W-:Y:S01]  /*4ae0*/  @!UP2 UMOV UR4, UR7 ;  /* 0x000000070004ac82 */ /* 0x000fe20008000000 */
[----:B----4-:R-:W-:Y:S02]  /*4af0*/  @!UP2 UISETP.NE.AND UP0, UPT, UR5, 0x1, UPT ;  /* 0x000000010500a88c */ /* 0x010fe4000bf05270 */
[----:B------:R-:W-:Y:S02]  /*4b00*/  @!UP2 USHF.R.U32.HI UR4, URZ, UR9, UR4 ;  /* 0x00000009ff04a299 */ /* 0x000fe40008011604 */
[----:B------:R-:W-:Y:S02]  /*4b10*/  UIMAD.WIDE.U32 UR6, UR13, UR11, URZ ;  /* 0x0000000b0d0672a5 */ /* 0x000fe4000f8e00ff */
[----:B------:R-:W-:Y:S02]  /*4b20*/  @!UP2 USEL UR8, UR14, UR4, !UP0 ;  /* 0x000000040e08a287 */ /* 0x000fe4000c000000 */
[----:B------:R-:W-:Y:S03]  /*4b30*/  @!UP2 UISETP.NE.AND UP0, UPT, UR10, 0x1, UPT ;  /* 0x000000010a00a88c */ /* 0x000fe6000bf05270 */
[----:B------:R-:W-:Y:S02]  /*4b40*/  @!UP2 UMOV UR6, UR7 ;  /* 0x000000070006ac82 */ /* 0x000fe40008000000 */
[----:B------:R-:W3:Y:S02]  /*4b50*/  @!UP2 LDCU UR4, c[0x0][0xb20] ;  /* 0x00016400ff04a7ac */ /* 0x000ee40008000800 */
[----:B---3--:R-:W-:Y:S04]  /*4b60*/  @!UP2 USHF.R.U32.HI UR6, URZ, UR4, UR6 ;  /* 0x00000004ff06a299 */ /* 0x008fe80008011606 */
[----:B------:R-:W-:Y:S04]  /*4b70*/  @!UP2 USEL UR6, UR13, UR6, !UP0 ;  /* 0x000000060d06a287 */ /* 0x000fe8000c000000 */
[----:B------:R-:W-:Y:S02]  /*4b80*/  @!UP2 UIADD3 UR4, UPT, UPT, -UR8, UR6, URZ ;  /* 0x000000060804a290 */ /* 0x000fe4000fffe1ff */
[----:B------:R-:W-:Y:S02]  /*4b90*/  @!UP2 UIADD3 UR6, UPT, UPT, UR8, -UR6, URZ ;  /* 0x800000060806a290 */ /* 0x000fe4000fffe0ff */
[----:B------:R-:W-:Y:S02]  /*4ba0*/  @!UP2 UIMAD UR14, UR4, UR5, UR14 ;  /* 0x00000005040ea2a4 */ /* 0x000fe4000f8e020e */
[----:B------:R-:W-:Y:S01]  /*4bb0*/  @!UP2 UIMAD UR13, UR6, UR10, UR13 ;  /* 0x0000000a060da2a4 */ /* 0x000fe2000f8e020d */
[----:B------:R-:W-:Y:S11]  /*4bc0*/  BRA.U UP3, `(.L_x_87) ;  /* 0x0000000103107547 */ /* 0x000ff6000b800000 */
[----:B--2---:R-:W-:Y:S04]  /*4bd0*/  MOV R0, UR48 ;  /* 0x0000003000007c02 */ /* 0x004fe80008000f00 */
[----:B------:R-:W-:Y:S04]  /*4be0*/  SHF.L.U32 R11, R0, 0x1f, RZ ;  /* 0x0000001f000b7819 */ /* 0x000fe800000006ff */
[----:B------:R-:W2:Y:S02]  /*4bf0*/  SYNCS.PHASECHK.TRANS64.TRYWAIT P2, [UR21+0x78], R11 ;  /* 0x0000780bff0075a7 */ /* 0x000ea40008041115 */
[----:B--2---:R-:W-:Y:S05]  /*4c00*/  @!P2 BRA `(.L_x_88) ;  /* 0x000000540044a947 */ /* 0x004fea0003800000 */
.L_x_87:
[----:B------:R-:W-:Y:S05]  /*4c10*/  @!P1 BRA `(.L_x_89) ;  /* 0x0000000000309947 */ /* 0x000fea0003800000 */
[----:B------:R-:W-:Y:S01]  /*4c20*/  ISETP.NE.U32.AND P1, PT, R2, RZ, PT ;  /* 0x000000ff0200720c */ /* 0x000fe20003f25070 */
[----:B------:R-:W3:Y:S01]  /*4c30*/  LDCU.64 UR4, c[0x0][0x358] ;  /* 0x00006b00ff0477ac */ /* 0x000ee20008000a00 */
[----:B------:R-:W-:Y:S02]  /*4c40*/  IMAD.MOV.U32 R80, RZ, RZ, 0x1 ;  /* 0x00000001ff507424 */ /* 0x000fe400078e00ff */
[----:B------:R-:W-:Y:S11]  /*4c50*/  ISETP.NE.AND.EX P1, PT, R3, RZ, PT, P1 ;  /* 0x000000ff0300720c */ /* 0x000ff60003f25310 */
[----:B------:R-:W-:Y:S02]  /*4c60*/  @!UPT UIADD3 URZ, UPT, UPT, URZ, URZ, URZ ;  /* 0x000000fffffff290 */ /* 0x000fe4000fffe0ff */
[----:B--2---:R-:W2:Y:S01]  /*4c70*/  @P1 LDC.64 R10, c[0x0][0x888] ;  /* 0x00022200ff0a1b82 */ /* 0x004ea20000000a00 */
[----:B------:R-:W-:Y:S04]  /*4c80*/  @P1 IMAD R0, R4, UR36, RZ ;  /* 0x0000002404001c24 */ /* 0x000fe8000f8e02ff */
[----:B--2---:R-:W-:Y:S04]  /*4c90*/  @P1 IMAD.WIDE R10, R0, 0x4, R10 ;  /* 0x00000004000a1825 */ /* 0x004fe800078e020a */
[----:B------:R-:W-:Y:S01]  /*4ca0*/  HFMA2 R0, -RZ, RZ, 0, 5.9604644775390625e-08 ;  /* 0x00000001ff007431 */ /* 0x000fe200000001ff */
[----:B---3-5:R3:W5:Y:S04]  /*4cb0*/  @P1 LDG.E R41, desc[UR4][R10.64] ;  /* 0x000000040a291981 */ /* 0x028768000c1e1900 */
[----:B------:R-:W-:Y:S01]  /*4cc0*/  @!P1 PRMT R80, R0, 0x7610, R80 ;  /* 0x0000761000509816 */ /* 0x000fe20000000050 */
[----:B---3--:R-:W4:Y:S06]  /*4cd0*/  @!P1 LDC R41, c[0x0][0x880] ;  /* 0x00022000ff299b82 */ /* 0x008f2c0000000800 */
.L_x_89:
[----:B----45:R-:W-:Y:S01]  /*4ce0*/  @!P0 FSETP.EQ.AND P1, PT, R41, RZ, PT ;  /* 0x000000ff2900820b */ /* 0x030fe20003f22000 */
[----:B------:R-:W-:Y:S01]  /*4cf0*/  @!UPT UIADD3 URZ, UPT, UPT, URZ, URZ, URZ ;  /* 0x000000fffffff290 */ /* 0x000fe2000fffe0ff */
[----:B------:R-:W-:Y:S11]  /*4d00*/  @!P0 BRA `(.L_x_90) ;  /* 0x0000000000188947 */ /* 0x000ff60003800000 */
[----:B------:R-:W-:Y:S02]  /*4d10*/  LOP3.LUT P0, RZ, R80, 0xff, RZ, 0xc0, !PT ;  /* 0x000000ff50ff7812 */ /* 0x000fe4000780c0ff */
[----:B------:R-:W-:Y:S04]  /*4d20*/  ISETP.NE.U32.AND P1, PT, R2, RZ, PT ;  /* 0x000000ff0200720c */ /* 0x000fe80003f25070 */
[----:B------:R-:W-:Y:S04]  /*4d30*/  ISETP.NE.AND.EX P1, PT, R3, RZ, PT, P1 ;  /* 0x000000ff0300720c */ /* 0x000fe80003f25310 */
[----:B------:R-:W-:Y:S03]  /*4d40*/  PLOP3.LUT P1, PT, P1, PT, PT, 0x8, 0x80 ;  /* 0x000000000080781c */ /* 0x000fe60000f2e170 */
[----:B------:R-:W-:Y:S11]  /*4d50*/  @P0 FSETP.EQ.AND P1, PT, R41, RZ, PT ;  /* 0x000000ff2900020b */ /* 0x000ff60003f22000 */
[----:B------:R-:W-:Y:S02]  /*4d60*/  @!UPT UIADD3 URZ, UPT, UPT, URZ, URZ, URZ ;  /* 0x000000fffffff290 */ /* 0x000fe4000fffe0ff */
.L_x_90:
[----:B------:R-:W3:Y:S01]  /*4d70*/  SYNCS.PHASECHK.TRANS64.TRYWAIT P2, [UR21+0x50], R9 ;  /* 0x00005009ff0075a7 */ /* 0x000ee20008041115 */
[----:B------:R-:W-:Y:S04]  /*4d80*/  ELECT P0, URZ, PT ;  /* 0x0000000000ff782f */ /* 0x000fe80003800000 */
[----:B------:R-:W-:Y:S11]  /*4d90*/  PLOP3.LUT P1, PT, P1, P0, PT, 0xf2, 0x2f ;  /* 0x00000000002f781c */ /* 0x000ff60000f21e72 */
[----:B------:R-:W-:Y:S02]  /*4da0*/  @!UPT UIADD3 URZ, UPT, UPT, URZ, URZ, URZ ;  /* 0x000000fffffff290 */ /* 0x000fe4000fffe0ff */
[----:B------:R-:W-:Y:S05]  /*4db0*/  @!P1 IADD3 R8, P0, PT, R16, 0x580, RZ ;  /* 0x0000058010089810 */ /* 0x000fea0007f1e0ff */
[----:B------:R-:W-:Y:S01]  /*4dc0*/  @!P1 IMAD.X R6, RZ, RZ, R17, P0 ;  /* 0x000000ffff069224 */ /* 0x000fe200000e0611 */
[----:B---3--:R-:W-:Y:S07]  /*4dd0*/  @!P2 BRA `(.L_x_91) ;  /* 0x0000005000e8a947 */ /* 0x008fee0003800000 */
.L_x_179:
[----:B------:R-:W-:Y:S01]  /*4de0*/  @!P1 R2UR UR5, R8 ;  /* 0x00000000080592ca */ /* 0x000fe200000e0000 */
[----:B------:R-:W-:Y:S01]  /*4df0*/  VOTEU.ALL UP0, P1 ;  /* 0x0000000000ff7886 */ /* 0x000fe20000800000 */
[----:B------:R-:W-:Y:S01]  /*4e00*/  @!P1 R2UR UR4, R6 ;  /* 0x00000000060492ca */ /* 0x000fe200000e0000 */
[----:B--2---:R-:W-:Y:S01]  /*4e10*/  @!P1 IMAD.MOV.U32 R0, RZ, RZ, 0x2000 ;  /* 0x00002000ff009424 */ /* 0x004fe200078e00ff */
[----:B------:R-:W-:Y:S01]  /*4e20*/  UMOV UR6, 0x0 ;  /* 0x0000000000067882 */ /* 0x000fe20000000000 */
[----:B------:R-:W-:Y:S01]  /*4e30*/  UMOV UR7, 0x10000000 ;  /* 0x1000000000077882 */ /* 0x000fe20000000000 */
[----:B------:R-:W-:Y:S01]  /*4e40*/  @!UP0 UIADD3 UR32, UPT, UPT, UR21, 0x200, URZ ;  /* 0x0000020015208890 */ /* 0x000fe2000fffe0ff */
[----:B------:R-:W-:Y:S01]  /*4e50*/  @!P1 IADD3 R8, P0, PT, R16, 0x580, RZ ;  /* 0x0000058010089810 */ /* 0x000fe20007f1e0ff */
[----:B------:R-:W-:Y:S04]  /*4e60*/  VOTEU.ALL UP0, P1 ;  /* 0x0000000000ff7886 */ /* 0x000fe80000800000 */
[----:B------:R-:W-:Y:S02]  /*4e70*/  @!P1 IMAD.X R6, RZ, RZ, R17, P0 ;  /* 0x000000ffff069224 */ /* 0x000fe400000e0611 */
[----:B------:R-:W-:Y:S02]  /*4e80*/  IMAD.U32 R10, RZ, RZ, UR5 ;  /* 0x00000005ff0a7e24 */ /* 0x000fe4000f8e00ff */
[----:B------:R-:W-:Y:S03]  /*4e90*/  IMAD.U32 R11, RZ, RZ, UR4 ;  /* 0x00000004ff0b7e24 */ /* 0x000fe6000f8e00ff */
[----:B------:R-:W-:Y:S02]  /*4ea0*/  @!P1 R2UR UR4, R10 ;  /* 0x000000000a0492ca */ /* 0x000fe400000e0000 */
[----:B------:R-:W-:Y:S11]  /*4eb0*/  @!P1 R2UR UR5, R11 ;  /* 0x000000000b0592ca */ /* 0x000ff600000e0000 */
[----:B------:R-:W-:Y:S02]  /*4ec0*/  @!UPT UIADD3 URZ, UPT, UPT, URZ, URZ, URZ ;  /* 0x000000fffffff290 */ /* 0x000fe4000fffe0ff */
[----:B------:R2:W-:Y:S01]  /*4ed0*/  @!UP0 UTMALDG.3D [UR32], [UR4], desc[UR6] ;  /* 0x00000620040085b4 */ /* 0x0005e20008011000 */
[----:B------:R2:W-:Y:S01]  /*4ee0*/  @!P1 SYNCS.ARRIVE.TRANS64.RED.A0TR RZ, [UR21+0x30], R0 ;  /* 0x00003000ffff99a7 */ /* 0x0005e20008300415 */
[----:B------:R-:W-:Y:S01]  /*4ef0*/  SYNCS.ARRIVE.TRANS64.RED.A1T0 RZ, [UR40], RZ ;  /* 0x000000ffffff79a7 */ /* 0x000fe20008100428 */
[----:B------:R-:W3:Y:S02]  /*4f00*/  SYNCS.PHASECHK.TRANS64.TRYWAIT P2, [UR21+0x58], R9 ;  /* 0x00005809ff0075a7 */ /* 0x000ee40008041115 */
[----:B--23--:R-:W-:Y:S05]  /*4f10*/  @!P2 BRA `(.L_x_92) ;  /* 0x0000005000b0a947 */ /* 0x00cfea0003800000 */
.L_x_181:
        /* <DEDUP_REMOVED lines=8> */
[----:B------:R-:W-:Y:S01]  /*4fa0*/  @!UP0 UIADD3 UR24, UPT, UPT, UR21, 0x2200, URZ ;  /* 0x0000220015188890 */ /* 0x000fe2000fffe0ff */
[----:B------:R-:W-:Y:S01]  /*4fb0*/  VOTEU.ALL UP0, P1 ;  /* 0x0000000000ff7886 */ /* 0x000fe20000800000 */
[----:B------:R-:W-:Y:S01]  /*4fc0*/  UMOV UR27, UR35 ;  /* 0x00000023001b7c82 */ /* 0x000fe20008000000 */
[----:B------:R-:W-:Y:S02]  /*4fd0*/  UMOV UR28, UR36 ;  /* 0x00000024001c7c82 */ /* 0x000fe40008000000 */
[----:B------:R-:W-:Y:S02]  /*4fe0*/  IMAD.U32 R10, RZ, RZ, UR5 ;  /* 0x00000005ff0a7e24 */ /* 0x000fe4000f8e00ff */
[----:B------:R-:W-:Y:S02]  /*4ff0*/  IMAD.U32 R11, RZ, RZ, UR4 ;  /* 0x00000004ff0b7e24 */ /* 0x000fe4000f8e00ff */
[----:B------:R-:W-:Y:S01]  /*5000*/  @!P1 IMAD.X R6, RZ, RZ, R17, P0 ;  /* 0x000000ffff069224 */ /* 0x000fe200000e0611 */
        /* <DEDUP_REMOVED lines=8> */
.L_x_183:
[----:B------:R-:W-:Y:S01]  /*5090*/  @!P1 R2UR UR5, R8 ;  /* 0x00000000080592ca */ /* 0x000fe200000e0000 */
[----:B------:R-:W-:Y:S01]  /*50a0*/  VOTEU.ALL UP0, P1 ;  /* 0x0000000000ff7886 */ /* 0x000fe20000800000 */
[----:B------:R-:W-:Y:S01]  /*50b0*/  @!P1 R2UR UR4, R6 ;  /* 0x00000000060492ca */ /* 0x000fe200000e0000 */
[----:B--2---:R-:W-:Y:S01]  /*50c0*/  @!P1 IMAD.MOV.U32 R0, RZ, RZ, 0x2000 ;  /* 0x00002000ff009424 */ /* 0x004fe200078e00ff */
[----:B------:R-:W-:Y:S01]  /*50d0*/  UMOV UR6, 0x0 ;  /* 0x0000000000067882 */ /* 0x000fe20000000000 */
[----:B------:R-:W-:Y:S01]  /*50e0*/  UMOV UR7, 0x10000000 ;  /* 0x1000000000077882 */ /* 0x000fe20000000000 */
[----:B------:R-:W-:Y:S01]  /*50f0*/  @!UP0 UIADD3 UR18, UPT, UPT, UR34, 0x40, URZ ;  /* 0x0000004022128890 */ /* 0x000fe2000fffe0ff */
[----:B------:R-:W-:Y:S01]  /*5100*/  VIADD R14, R14, 0x1 ;  /* 0x000000010e0e7836 */ /* 0x000fe20000000000 */
[----:B------:R-:W-:Y:S01]  /*5110*/  @!UP0 UIADD3 UR16, UPT, UPT, UR21, 0x4200, URZ ;  /* 0x0000420015108890 */ /* 0x000fe2000fffe0ff */
[----:B------:R-:W-:Y:S01]  /*5120*/  VOTEU.ALL UP0, P1 ;  /* 0x0000000000ff7886 */ /* 0x000fe20000800000 */
[----:B------:R-:W-:Y:S01]  /*5130*/  UMOV UR19, UR35 ;  /* 0x0000002300137c82 */ /* 0x000fe20008000000 */
[----:B------:R-:W-:Y:S02]  /*5140*/  UMOV UR20, UR36 ;  /* 0x0000002400147c82 */ /* 0x000fe40008000000 */
        /* <DEDUP_REMOVED lines=10> */
.L_x_185:
[----:B------:R-:W-:Y:S01]  /*51f0*/  @!P1 IADD3 R6, P0, PT, R16, 0x580, RZ ;  /* 0x0000058010069810 */ /* 0x000fe20007f1e0ff */
[----:B------:R-:W-:Y:S01]  /*5200*/  VOTEU.ALL UP0, P1 ;  /* 0x0000000000ff7886 */ /* 0x000fe20000800000 */
[----:B------:R-:W-:Y:S01]  /*5210*/  UMOV UR6, 0x0 ;  /* 0x0000000000067882 */ /* 0x000fe20000000000 */
[----:B------:R-:W-:Y:S01]  /*5220*/  UMOV UR7, 0x10000000 ;  /* 0x1000000000077882 */ /* 0x000fe20000000000 */
[----:B------:R-:W-:Y:S01]  /*5230*/  @!P1 R2UR UR5, R6 ;  /* 0x00000000060592ca */ /* 0x000fe200000e0000 */
[----:B--2---:R-:W-:Y:S01]  /*5240*/  @!P1 IMAD.X R0, RZ, RZ, R17, P0 ;  /* 0x000000ffff009224 */ /* 0x004fe200000e0611 */
[----:B------:R-:W-:Y:S01]  /*5250*/  @!UP0 UIADD3 UR10, UPT, UPT, UR34, 0x60, URZ ;  /* 0x00000060220a8890 */ /* 0x000fe2000fffe0ff */
[----:B------:R-:W-:Y:S01]  /*5260*/  R2UR UR18, R82 ;  /* 0x00000000521272ca */ /* 0x000fe200000e0000 */
[----:B------:R-:W-:Y:S01]  /*5270*/  @!UP0 UIADD3 UR8, UPT, UPT, UR21, 0x6200, URZ ;  /* 0x0000620015088890 */ /* 0x000fe2000fffe0ff */
[----:B------:R-:W-:Y:S01]  /*5280*/  R2UR UR16, R83 ;  /* 0x00000000531072ca */ /* 0x000fe200000e0000 */
[----:B------:R-:W-:Y:S01]  /*5290*/  @!UP0 UIADD3 UR9, UPT, UPT, UR21, 0x48, URZ ;  /* 0x0000004815098890 */ /* 0x000fe2000fffe0ff */
[----:B------:R-:W-:Y:S01]  /*52a0*/  @!P1 R2UR UR4, R0 ;  /* 0x00000000000492ca */ /* 0x000fe200000e0000 */
[----:B------:R-:W-:Y:S01]  /*52b0*/  VOTEU.ALL UP0, P1 ;  /* 0x0000000000ff7886 */ /* 0x000fe20000800000 */
[----:B------:R-:W-:Y:S01]  /*52c0*/  UMOV UR11, UR35 ;  /* 0x00000023000b7c82 */ /* 0x000fe20008000000 */
[----:B------:R-:W-:Y:S01]  /*52d0*/  UMOV UR12, UR36 ;  /* 0x00000024000c7c82 */ /* 0x000fe20008000000 */
[C---:B------:R-:W-:Y:S01]  /*52e0*/  ISETP.NE.AND P0, PT, R14.reuse, 0x2, PT ;  /* 0x000000020e00780c */ /* 0x040fe20003f05270 */
[----:B------:R-:W-:Y:S01]  /*52f0*/  UPLOP3.LUT UP3, UPT, UPT, UPT, UPT, 0x80, 0x8 ;  /* 0x000000000008789c */ /* 0x000fe20003f6f070 */
[----:B------:R-:W-:Y:S01]  /*5300*/  IMAD.U32 R8, RZ, RZ, UR5 ;  /* 0x00000005ff087e24 */ /* 0x000fe2000f8e00ff */
[----:B------:R-:W-:Y:S01]  /*5310*/  LOP3.LUT R15, R15, 0x1, RZ, 0x3c, !PT ;  /* 0x000000010f0f7812 */ /* 0x000fe200078e3cff */
[----:B------:R-:W-:Y:S01]  /*5320*/  UMOV UR36, UR29 ;  /* 0x0000001d00247c82 */ /* 0x000fe20008000000 */
[----:B------:R-:W-:Y:S01]  /*5330*/  SEL R0, RZ, 0x1, P0 ;  /* 0x00000001ff007807 */ /* 0x000fe20000000000 */
[----:B------:R-:W-:Y:S01]  /*5340*/  UIADD3 UR20, UPT, UPT, UR13, UR18, URZ ;  /* 0x000000120d147290 */ /* 0x000fe2000fffe0ff */
[----:B------:R-:W-:Y:S01]  /*5350*/  SEL R14, R14, RZ, P0 ;  /* 0x000000ff0e0e7207 */ /* 0x000fe20000000000 */
[----:B------:R-:W-:Y:S01]  /*5360*/  UIADD3 UR16, UPT, UPT, UR14, UR16, URZ ;  /* 0x000000100e107290 */ /* 0x000fe2000fffe0ff */
[----:B------:R-:W-:Y:S01]  /*5370*/  IMAD.U32 R9, RZ, RZ, UR4 ;  /* 0x00000004ff097e24 */ /* 0x000fe2000f8e00ff */
[----:B------:R-:W-:Y:S02]  /*5380*/  @!P1 R2UR UR4, R8 ;  /* 0x00000000080492ca */ /* 0x000fe400000e0000 */
[----:B------:R-:W-:Y:S02]  /*5390*/  LOP3.LUT R13, R13, R0, RZ, 0x3c, !PT ;  /* 0x000000000d0d7212 */ /* 0x000fe400078e3cff */
[----:B------:R-:W-:Y:S11]  /*53a0*/  @!P1 R2UR UR5, R9 ;  /* 0x00000000090592ca */ /* 0x000ff600000e0000 */
[----:B------:R-:W-:Y:S02]  /*53b0*/  @!UPT UIADD3 URZ, UPT, UPT, URZ, URZ, URZ ;  /* 0x000000fffffff290 */ /* 0x000fe4000fffe0ff */
[----:B------:R2:W-:Y:S01]  /*53c0*/  @!UP0 UTMALDG.3D [UR8], [UR4], desc[UR6] ;  /* 0x00000608040085b4 */ /* 0x0005e20008011000 */
[----:B------:R2:W-:Y:S01]  /*53d0*/  @!P1 SYNCS.ARRIVE.TRANS64.RED.A0TR RZ, [UR21+0x48], R7 ;  /* 0x00004807ffff99a7 */ /* 0x0005e20008300415 */
[----:B------:R-:W-:Y:S01]  /*53e0*/  SYNCS.ARRIVE.TRANS64.RED.A1T0 RZ, [UR37], RZ ;  /* 0x000000ffffff79a7 */ /* 0x000fe20008100425 */
[----:B------:R-:W-:Y:S05]  /*53f0*/  BRA.U UP1, `(.L_x_95) ;  /* 0xfffffff101707547 */ /* 0x000fea000b83ffff */
[----:B------:R-:W-:-:S04]  /*5400*/  SHF.L.U32 R3, R15, 0x1f, RZ ;  /* 0x0000001f0f037819 */ /* 0x000fc800000006ff */
[----:B------:R-:W3:Y:S02]  /*5410*/  SYNCS.PHASECHK.TRANS64.TRYWAIT P0, [UR21+0x50], R3 ;  /* 0x00005003ff0075a7 */ /* 0x000ee40008001115 */
[----:B---3--:R-:W-:Y:S05]  /*5420*/  @!P0 BRA `(.L_x_96) ;  /* 0x0000004c00b48947 */ /* 0x008fea0003800000 */
.L_x_187:
[----:B------:R-:W4:Y:S02]  /*5430*/  SYNCS.PHASECHK.TRANS64.TRYWAIT P0, [UR21+0x58], R3 ;  /* 0x00005803ff0075a7 */ /* 0x000f240008001115 */
[----:B----4-:R-:W-:Y:S05]  /*5440*/  @!P0 BRA `(.L_x_97) ;  /* 0x0000004c00c48947 */ /* 0x010fea0003800000 */
.L_x_189:
[----:B------:R-:W4:Y:S02]  /*5450*/  SYNCS.PHASECHK.TRANS64.TRYWAIT P0, [UR21+0x60], R3 ;  /* 0x00006003ff0075a7 */ /* 0x000f240008001115 */
[----:B----4-:R-:W-:Y:S05]  /*5460*/  @!P0 BRA `(.L_x_98) ;  /* 0x0000004c00d48947 */ /* 0x010fea0003800000 */
.L_x_191:
[----:B---3--:R-:W-:-:S07]  /*5470*/  MOV R0, UR21 ;  /* 0x0000001500007c02 */ /* 0x008fce0008000f00 */
.L_x_99:
[----:B---3--:R-:W-:-:S04]  /*5480*/  SHF.L.U32 R3, R15, 0x1f, RZ ;  /* 0x0000001f0f037819 */ /* 0x008fc800000006ff */
[----:B------:R3:W4:Y:S03]  /*5490*/  SYNCS.PHASECHK.TRANS64.TRYWAIT P0, [R0+URZ+0x68], R3 ;  /* 0x00006803000075a7 */ /* 0x00072600080011ff */
[----:B----4-:R-:W-:Y:S05]  /*54a0*/  @!P0 NANOSLEEP.SYNCS 0x989680 ;  /* 0x009896800000895d */ /* 0x010fea0003900000 */
[----:B------:R-:W4:Y:S02]  /*54b0*/  @!P0 SYNCS.PHASECHK.TRANS64 P0, [R0+URZ+0x68], R3 ;  /* 0x00006803000085a7 */ /* 0x000f2400080010ff */
[----:B-12-4-:R-:W-:Y:S05]  /*54c0*/  @P0 EXIT ;  /* 0x000000000000094d */ /* 0x016fea0003800000 */
[----:B------:R-:W-:Y:S05]  /*54d0*/  BRA `(.L_x_99) ;  /* 0xfffffffc00e87947 */ /* 0x000fea000383ffff */
.L_x_84:
[----:B------:R-:W-:-:S06]  /*54e0*/  UISETP.GE.AND UP0, UPT, UR13, 0x4, UPT ;  /* 0x000000040d00788c */ /* 0x000fcc000bf06270 */
[----:B------:R-:W-:-:S13]  /*54f0*/  PLOP3.LUT P0, PT, PT, PT, UP0, 0x80, 0x8 ;  /* 0x000000000008781c */ /* 0x000fda0003f0f008 */
[----:B------:R-:W-:Y:S05]  /*5500*/  @!P0 EXIT ;  /* 0x000000000000894d */ /* 0x000fea0003800000 */
[----:B------:R-:W1:Y:S08]  /*5510*/  S2UR UR4, SR_CgaCtaId ;  /* 0x00000000000479c3 */ /* 0x000e700000008800 */
[----:B------:R-:W-:Y:S01]  /*5520*/  BAR.SYNC.DEFER_BLOCKING 0x6, 0xa0 ;  /* 0x0182800000007b1d */ /* 0x000fe20000010000 */
[C---:B------:R-:W-:Y:S01]  /*5530*/  IMAD.SHL.U32 R3, R95.reuse, 0x20, RZ ;  /* 0x000000205f037824 */ /* 0x040fe200078e00ff */
[C---:B------:R-:W-:Y:S01]  /*5540*/  SHF.L.U32 R37, R95.reuse, 0x10, RZ ;  /* 0x000000105f257819 */ /* 0x040fe200000006ff */
[C---:B------:R-:W-:Y:S01]  /*5550*/  IMAD.SHL.U32 R94, R95.reuse, 0x4, RZ ;  /* 0x000000045f5e7824 */ /* 0x040fe200078e00ff */
[----:B------:R-:W-:Y:S01]  /*5560*/  LOP3.LUT R96, R95, 0x60, RZ, 0xc0, !PT ;  /* 0x000000605f607812 */ /* 0x000fe200078ec0ff */
[----:B------:R-:W-:Y:S01]  /*5570*/  HFMA2 R91, -RZ, RZ, 0, 5.9604644775390625e-08 ;  /* 0x00000001ff5b7431 */ /* 0x000fe200000001ff */
[----:B------:R-:W-:-:S02]  /*5580*/  UMOV UR44, 0x400 ;  /* 0x00000400002c7882 */ /* 0x000fc40000000000 */
[----:B------:R-:W2:Y:S01]  /*5590*/  LDC.64 R78, c[0x0][0x8b0] ;  /* 0x00022c00ff4e7b82 */ /* 0x000ea20000000a00 */
[----:B------:R-:W-:Y:S01]  /*55a0*/  LOP3.LUT R5, R3, 0xc0, RZ, 0xc0, !PT ;  /* 0x000000c003057812 */ /* 0x000fe200078ec0ff */
[----:B------:R-:W-:Y:S01]  /*55b0*/  HFMA2 R89, -RZ, RZ, 0, 0 ;  /* 0x00000000ff597431 */ /* 0x000fe200000001ff */
[----:B------:R-:W-:Y:S01]  /*55c0*/  LOP3.LUT R93, R95, 0x2, RZ, 0xc0, !PT ;  /* 0x000000025f5d7812 */ /* 0x000fe200078ec0ff */
[----:B------:R-:W-:Y:S01]  /*55d0*/  IMAD.MOV.U32 R36, RZ, RZ, RZ ;  /* 0x000000ffff247224 */ /* 0x000fe200078e00ff */
[----:B------:R-:W-:Y:S01]  /*55e0*/  LOP3.LUT R94, R5, 0x18, R94, 0xf8, !PT ;  /* 0x00000018055e7812 */ /* 0x000fe200078ef85e */
[----:B------:R-:W-:Y:S01]  /*55f0*/  IMAD.MOV.U32 R87, RZ, RZ, RZ ;  /* 0x000000ffff577224 */ /* 0x000fe200078e00ff */
[----:B------:R-:W-:Y:S01]  /*5600*/  LOP3.LUT R37, R37, 0x600000, RZ, 0xc0, !PT ;  /* 0x0060000025257812 */ /* 0x000fe200078ec0ff */
[----:B------:R-:W3:Y:S01]  /*5610*/  LDC.64 R76, c[0x0][0x8a8] ;  /* 0x00022a00ff4c7b82 */ /* 0x000ee20000000a00 */
[----:B------:R-:W-:Y:S01]  /*5620*/  LOP3.LUT R94, R94, 0xf20, R3, 0xf8, !PT ;  /* 0x00000f205e5e7812 */ /* 0x000fe200078ef803 */
[----:B------:R-:W4:Y:S01]  /*5630*/  LDCU UR59, c[0x0][0x370] ;  /* 0x00006e00ff3b77ac */ /* 0x000f220008000800 */
[----:B------:R-:W-:-:S02]  /*5640*/  LOP3.LUT R95, R95, 0x4, RZ, 0xc0, !PT ;  /* 0x000000045f5f7812 */ /* 0x000fc400078ec0ff */
[----:B------:R-:W-:Y:S01]  /*5650*/  MOV R90, RZ ;  /* 0x000000ff005a7202 */ /* 0x000fe20000000f00 */
[----:B------:R-:W2:Y:S01]  /*5660*/  LDCU UR43, c[0x0][0xb0c] ;  /* 0x00016180ff2b77ac */ /* 0x000ea20008000800 */
[----:B-1----:R-:W-:Y:S01]  /*5670*/  ULEA UR44, UR4, UR44, 0x18 ;  /* 0x0000002c042c7291 */ /* 0x002fe2000f8ec0ff */
[----:B------:R-:W1:Y:S03]  /*5680*/  LDCU UR39, c[0x0][0xb30] ;  /* 0x00016600ff2777ac */ /* 0x000e660008000800 */
[----:B------:R-:W-:Y:S01]  /*5690*/  UIADD3 UR4, UPT, UPT, UR44, 0x200, URZ ;  /* 0x000002002c047890 */ /* 0x000fe2000fffe0ff */
[----:B------:R-:W1:Y:S04]  /*56a0*/  LDCU.64 UR56, c[0x0][0x888] ;  /* 0x00011100ff3877ac */ /* 0x000e680008000a00 */
[----:B------:R-:W4:Y:S01]  /*56b0*/  LDS R0, [UR44+0x130] ;  /* 0x0001302cff007984 */ /* 0x000f220008000800 */
[----:B------:R-:W-:Y:S01]  /*56c0*/  IMAD.U32 R85, RZ, RZ, UR4 ;  /* 0x00000004ff557e24 */ /* 0x000fe2000f8e00ff */
[----:B------:R-:W1:Y:S03]  /*56d0*/  LDCU.64 UR40, c[0x0][0xb28] ;  /* 0x00016500ff2877ac */ /* 0x000e660008000a00 */
[----:B------:R-:W-:Y:S01]  /*56e0*/  IMAD R94, R94, 0x2, R85 ;  /* 0x000000025e5e7824 */ /* 0x000fe200078e0255 */
[----:B------:R-:W1:Y:S03]  /*56f0*/  LDCU.64 UR62, c[0x0][0x890] ;  /* 0x00011200ff3e77ac */ /* 0x000e660008000a00 */
[--C-:B------:R-:W-:Y:S01]  /*5700*/  IMAD R93, R93, -0x10, R94.reuse ;  /* 0xfffffff05d5d7824 */ /* 0x100fe200078e025e */
[----:B------:R-:W1:Y:S01]  /*5710*/  LDCU.128 UR52, c[0x0][0xb10] ;  /* 0x00016200ff3477ac */ /* 0x000e620008000c00 */
[----:B------:R-:W-:Y:S01]  /*5720*/  IMAD R92, R95, -0x10, R94 ;  /* 0xfffffff05f5c7824 */ /* 0x000fe200078e025e */
[----:B------:R-:W1:Y:S01]  /*5730*/  LDCU UR58, c[0x0][0x374] ;  /* 0x00006e80ff3a77ac */ /* 0x000e620008000800 */
[----:B------:R-:W-:Y:S01]  /*5740*/  UMOV UR47, URZ ;  /* 0x000000ff002f7c82 */ /* 0x000fe20008000000 */
[----:B------:R-:W-:Y:S01]  /*5750*/  UMOV UR46, URZ ;  /* 0x000000ff002e7c82 */ /* 0x000fe20008000000 */
[----:B-1234-:R-:W-:-:S07]  /*5760*/  IMAD.IADD R37, R0, 0x1, R37 ;  /* 0x0000000100257824 */ /* 0x01efce00078e0225 */
.L_x_143:
[----:B------:R-:W-:Y:S02]  /*5770*/  LEA R3, R87, UR44, 0x3 ;  /* 0x0000002c57037c11 */ /* 0x000fe4000f8e18ff */
[----:B------:R-:W-:Y:S02]  /*5780*/  SHF.L.U32 R0, R89, 0x1f, RZ ;  /* 0x0000001f59007819 */ /* 0x000fe400000006ff */
[----:B------:R-:W-:Y:S02]  /*5790*/  LEA R5, R87, UR44, 0x4 ;  /* 0x0000002c57057c11 */ /* 0x000fe4000f8e20ff */
[----:B-1----:R-:W1:Y:S02]  /*57a0*/  SYNCS.PHASECHK.TRANS64.TRYWAIT P0, [R3+URZ+0x80], R0 ;  /* 0x00008000030075a7 */ /* 0x002e6400080011ff */
[----:B-12---:R-:W-:Y:S05]  /*57b0*/  @!P0 BRA `(.L_x_100) ;  /* 0x0000004c00188947 */ /* 0x006fea0003800000 */
.L_x_192:
        /* <DEDUP_REMOVED lines=11> */
[----:B------:R-:W-:Y:S01]  /*5870*/  PLOP3.LUT P0, PT, PT, PT, UP1, 0x80, 0x8 ;  /* 0x000000000008781c */ /* 0x000fe20003f0f018 */
[----:B------:R-:W-:Y:S11]  /*5880*/  UP2UR UR61, UPR, URZ, 0x2 ;  /* 0x00000002ff3d7883 */ /* 0x000ff60008000000 */
[----:B------:R-:W-:Y:S01]  /*5890*/  @!UPT UIADD3 URZ, UPT, UPT, URZ, URZ, URZ ;  /* 0x000000fffffff290 */ /* 0x000fe2000fffe0ff */
[----:B-1----:R-:W-:Y:S02]  /*58a0*/  @P0 SHF.R.U32.HI R0, RZ, 0x10, R5 ;  /* 0x00000010ff000819 */ /* 0x002fe40000011605 */
        /* <DEDUP_REMOVED lines=12> */
[----:B------:R-:W2:Y:S01]  /*5970*/  LDCU UR12, c[0x0][0xb20] ;  /* 0x00016400ff0c77ac */ /* 0x000ea20008000800 */
[----:B------:R-:W-:Y:S02]  /*5980*/  UIMAD.WIDE.U32 UR4, UR58, UR55, URZ ;  /* 0x000000373a0472a5 */ /* 0x000fe4000f8e00ff */
[----:B------:R-:W-:Y:S02]  /*5990*/  UIMAD.WIDE.U32 UR6, UR59, UR52, URZ ;  /* 0x000000343b0672a5 */ /* 0x000fe4000f8e00ff */
[----:B------:R-:W-:Y:S02]  /*59a0*/  UISETP.NE.AND UP0, UPT, UR54, 0x1, UPT ;  /* 0x000000013600788c */ /* 0x000fe4000bf05270 */
[----:B------:R-:W-:Y:S02]  /*59b0*/  UIMAD.WIDE.U32 UR8, UR37, UR55, URZ ;  /* 0x00000037250872a5 */ /* 0x000fe4000f8e00ff */
[----:B------:R-:W-:Y:S02]  /*59c0*/  UIMAD.WIDE.U32 UR10, UR38, UR52, URZ ;  /* 0x00000034260a72a5 */ /* 0x000fe4000f8e00ff */
[----:B------:R-:W-:Y:S02]  /*59d0*/  UISETP.NE.AND UP1, UPT, UR43, 0x1, UPT ;  /* 0x000000012b00788c */ /* 0x000fe4000bf25270 */
[----:B------:R-:W-:Y:S01]  /*59e0*/  UISETP.NE.AND UP2, UPT, UR42, 0x1, UPT ;  /* 0x000000012a00788c */ /* 0x000fe2000bf45270 */
[----:B------:R-:W-:Y:S02]  /*59f0*/  UMOV UR4, UR5 ;  /* 0x0000000500047c82 */ /* 0x000fe40008000000 */
[----:B--2---:R-:W-:Y:S03]  /*5a00*/  USHF.R.U32.HI UR5, URZ, UR12, UR4 ;  /* 0x0000000cff057299 */ /* 0x004fe60008011604 */
[----:B------:R-:W-:Y:S02]  /*5a10*/  UMOV UR4, UR7 ;  /* 0x0000000700047c82 */ /* 0x000fe40008000000 */
[----:B------:R-:W-:Y:S02]  /*5a20*/  USHF.R.U32.HI UR7, URZ, UR53, UR4 ;  /* 0x00000035ff077299 */ /* 0x000fe40008011604 */
[----:B------:R-:W-:Y:S02]  /*5a30*/  USEL UR4, UR58, UR5, !UP0 ;  /* 0x000000053a047287 */ /* 0x000fe4000c000000 */
[----:B------:R-:W-:Y:S01]  /*5a40*/  USEL UR7, UR59, UR7, !UP1 ;  /* 0x000000073b077287 */ /* 0x000fe2000c800000 */
[----:B------:R-:W-:Y:S01]  /*5a50*/  UMOV UR5, UR9 ;  /* 0x0000000900057c82 */ /* 0x000fe20008000000 */
[----:B------:R-:W-:Y:S02]  /*5a60*/  UIMAD.WIDE.U32 UR8, UR4, UR40, URZ ;  /* 0x00000028040872a5 */ /* 0x000fe4000f8e00ff */
[----:B------:R-:W-:Y:S03]  /*5a70*/  USHF.R.U32.HI UR6, URZ, UR12, UR5 ;  /* 0x0000000cff067299 */ /* 0x000fe60008011605 */
[----:B------:R-:W-:Y:S01]  /*5a80*/  UMOV UR5, UR11 ;  /* 0x0000000b00057c82 */ /* 0x000fe20008000000 */
[----:B------:R-:W-:Y:S02]  /*5a90*/  UIMAD.WIDE.U32 UR10, UR7, UR40, URZ ;  /* 0x00000028070a72a5 */ /* 0x000fe4000f8e00ff */
[----:B------:R-:W-:Y:S02]  /*5aa0*/  USHF.R.U32.HI UR12, URZ, UR53, UR5 ;  /* 0x00000035ff0c7299 */ /* 0x000fe40008011605 */
[----:B------:R-:W-:Y:S01]  /*5ab0*/  USEL UR6, UR37, UR6, !UP0 ;  /* 0x0000000625067287 */ /* 0x000fe2000c000000 */
[----:B------:R-:W-:Y:S02]  /*5ac0*/  UMOV UR5, UR9 ;  /* 0x0000000900057c82 */ /* 0x000fe40008000000 */
[----:B------:R-:W-:Y:S01]  /*5ad0*/  UMOV UR10, UR11 ;  /* 0x0000000b000a7c82 */ /* 0x000fe20008000000 */
[----:B------:R-:W-:Y:S02]  /*5ae0*/  @UP2 USHF.R.U32.HI UR4, URZ, UR41, UR5 ;  /* 0x00000029ff042299 */ /* 0x000fe40008011605 */
[----:B------:R-:W-:Y:S02]  /*5af0*/  @UP2 USHF.R.U32.HI UR7, URZ, UR41, UR10 ;  /* 0x00000029ff072299 */ /* 0x000fe4000801160a */
[----:B------:R-:W-:Y:S02]  /*5b00*/  UIMAD UR4, UR42, UR4, URZ ;  /* 0x000000042a0472a4 */ /* 0x000fe4000f8e02ff */
        /* <DEDUP_REMOVED lines=8> */
[----:B------:R-:W-:Y:S02]  /*5b90*/  USEL UR11, UR6, UR4, !UP2 ;  /* 0x00000004060b7287 */ /* 0x000fe4000d000000 */
[----:B------:R-:W-:Y:S02]  /*5ba0*/  UIADD3 UR8, UPT, UPT, -UR5, URZ, URZ ;  /* 0x000000ff05087290 */ /* 0x000fe4000fffe1ff */
[----:B------:R-:W-:Y:S01]  /*5bb0*/  UIADD3 UR10, UPT, UPT, -UR11, URZ, URZ ;  /* 0x000000ff0b0a7290 */ /* 0x000fe2000fffe1ff */
[----:B------:R-:W-:Y:S01]  /*5bc0*/  @!UP0 UMOV UR4, UR9 ;  /* 0x0000000900048c82 */ /* 0x000fe20008000000 */
[----:B------:R-:W-:Y:S02]  /*5bd0*/  UIADD3 UR9, UPT, UPT, -UR6, URZ, URZ ;  /* 0x000000ff06097290 */ /* 0x000fe4000fffe1ff */
[----:B------:R-:W-:Y:S02]  /*5be0*/  @!UP0 USHF.R.U32.HI UR4, URZ, UR41, UR4 ;  /* 0x00000029ff048299 */ /* 0x000fe40008011604 */
[----:B------:R-:W-:Y:S02]  /*5bf0*/  UIMAD UR10, UR42, UR10, UR6 ;  /* 0x0000000a2a0a72a4 */ /* 0x000fe4000f8e0206 */
[----:B------:R-:W-:Y:S04]  /*5c00*/  @!UP0 USEL UR4, UR5, UR4, !UP2 ;  /* 0x0000000405048287 */ /* 0x000fe8000d000000 */
[----:B------:R-:W-:Y:S02]  /*5c10*/  @!UP0 UIMAD UR10, UR7, UR10, UR4 ;  /* 0x0000000a070a82a4 */ /* 0x000fe4000f8e0204 */
[----:B------:R-:W-:Y:S02]  /*5c20*/  @!UP0 UIADD3 UR11, UPT, UPT, UR11, -UR4, URZ ;  /* 0x800000040b0b8290 */ /* 0x000fe4000fffe0ff */
[----:B------:R-:W-:Y:S02]  /*5c30*/  UIMAD UR7, UR43, UR8, UR38 ;  /* 0x000000082b0772a4 */ /* 0x000fe4000f8e0226 */
[----:B------:R-:W-:Y:S02]  /*5c40*/  @!UP0 UIMAD UR6, UR11, UR42, UR5 ;  /* 0x0000002a0b0682a4 */ /* 0x000fe4000f8e0205 */
[----:B------:R-:W-:Y:S01]  /*5c50*/  UIMAD UR4, UR54, UR9, UR37 ;  /* 0x00000009360472a4 */ /* 0x000fe2000f8e0225 */
[----:B------:R-:W-:Y:S02]  /*5c60*/  @!UP0 UMOV UR5, UR10 ;  /* 0x0000000a00058c82 */ /* 0x000fe40008000000 */
[----:B------:R-:W-:Y:S02]  /*5c70*/  UIMAD UR38, UR5, UR43, UR7 ;  /* 0x0000002b052672a4 */ /* 0x000fe4000f8e0207 */
[----:B------:R-:W-:Y:S11]  /*5c80*/  UIMAD UR37, UR6, UR54, UR4 ;  /* 0x00000036062572a4 */ /* 0x000ff6000f8e0204 */
[----:B------:R-:W-:Y:S01]  /*5c90*/  @!UPT UIADD3 URZ, UPT, UPT, URZ, URZ, URZ ;  /* 0x000000fffffff290 */ /* 0x000fe2000fffe0ff */
.L_x_101:
[----:B------:R-:W-:Y:S01]  /*5ca0*/  UISETP.NE.AND UP0, UPT, UR39, 0x1, UPT ;  /* 0x000000012700788c */ /* 0x000fe2000bf05270 */
[----:B------:R-:W-:Y:S01]  /*5cb0*/  LOP3.LUT P0, RZ, R85, 0x1b0, RZ, 0xc0, !PT ;  /* 0x000001b055ff7812 */ /* 0x000fe2000780c0ff */
[----:B------:R-:W-:Y:S01]  /*5cc0*/  USHF.L.U32 UR50, UR16, 0x7, URZ ;  /* 0x0000000710327899 */ /* 0x000fe200080006ff */
[----:B------:R-:W-:Y:S01]  /*5cd0*/  BSSY.RECONVERGENT B6, `(.L_x_102) ;  /* 0x0000034000067945 */ /* 0x000fe20003800200 */
[----:B------:R-:W-:Y:S01]  /*5ce0*/  USHF.L.U32 UR49, UR20, 0x7, URZ ;  /* 0x0000000714317899 */ /* 0x000fe200080006ff */
[----:B------:R-:W-:Y:S06]  /*5cf0*/  IADD3 R87, PT, PT, R87, 0x1, RZ ;  /* 0x0000000157577810 */ /* 0x000fec0007ffe0ff */
[----:B------:R-:W2:Y:S01]  /*5d00*/  @!UP0 LDCU.128 UR12, c[0x0][0xb10] ;  /* 0x00016200ff0c87ac */ /* 0x000ea20008000c00 */
[----:B------:R-:W3:Y:S01]  /*5d10*/  @!UP0 LDCU UR5, c[0x0][0xb0c] ;  /* 0x00016180ff0587ac */ /* 0x000ee20008000800 */
[----:B------:R-:W4:Y:S01]  /*5d20*/  @!UP0 LDCU UR10, c[0x0][0xb20] ;  /* 0x00016400ff0a87ac */ /* 0x000f220008000800 */
[----:B--2---:R-:W-:Y:S02]  /*5d30*/  UIMAD.WIDE.U32 UR8, UR38, UR12, URZ ;  /* 0x0000000c260872a5 */ /* 0x004fe4000f8e00ff */
[----:B------:R-:W-:Y:S02]  /*5d40*/  UIMAD.WIDE.U32 UR6, UR37, UR15, URZ ;  /* 0x0000000f250672a5 */ /* 0x000fe4000f8e00ff */
[----:B------:R-:W-:Y:S03]  /*5d50*/  @!UP0 UISETP.NE.AND UP1, UPT, UR14, 0x1, UPT ;  /* 0x000000010e00888c */ /* 0x000fe6000bf25270 */
[----:B------:R-:W-:Y:S01]  /*5d60*/  @!UP0 UMOV UR4, UR9 ;  /* 0x0000000900048c82 */ /* 0x000fe20008000000 */
[----:B---3--:R-:W-:Y:S02]  /*5d70*/  @!UP0 UISETP.NE.AND UP2, UPT, UR5, 0x1, UPT ;  /* 0x000000010500888c */ /* 0x008fe4000bf45270 */
[----:B------:R-:W-:Y:S01]  /*5d80*/  @!UP0 USHF.R.U32.HI UR4, URZ, UR13, UR4 ;  /* 0x0000000dff048299 */ /* 0x000fe20008011604 */
[----:B------:R-:W-:Y:S02]  /*5d90*/  @!UP0 UMOV UR6, UR7 ;  /* 0x0000000700068c82 */ /* 0x000fe40008000000 */
[----:B----4-:R-:W-:Y:S02]  /*5da0*/  @!UP0 USHF.R.U32.HI UR6, URZ, UR10, UR6 ;  /* 0x0000000aff068299 */ /* 0x010fe40008011606 */
[----:B------:R-:W-:Y:S02]  /*5db0*/  @!UP0 USEL UR7, UR38, UR4, !UP2 ;  /* 0x0000000426078287 */ /* 0x000fe4000d000000 */
[----:B------:R-:W-:Y:S04]  /*5dc0*/  @!UP0 USEL UR6, UR37, UR6, !UP1 ;  /* 0x0000000625068287 */ /* 0x000fe8000c800000 */
[----:B------:R-:W-:Y:S02]  /*5dd0*/  @!UP0 UIADD3 UR4, UPT, UPT, -UR7, UR6, URZ ;  /* 0x0000000607048290 */ /* 0x000fe4000fffe1ff */
[----:B------:R-:W-:Y:S02]  /*5de0*/  @!UP0 UIADD3 UR6, UPT, UPT, UR7, -UR6, URZ ;  /* 0x8000000607068290 */ /* 0x000fe4000fffe0ff */
[----:B------:R-:W-:Y:S02]  /*5df0*/  @!UP0 UIMAD UR38, UR4, UR5, UR38 ;  /* 0x00000005042682a4 */ /* 0x000fe4000f8e0226 */
[----:B------:R-:W-:Y:S01]  /*5e00*/  @!UP0 UIMAD UR37, UR6, UR14, UR37 ;  /* 0x0000000e062582a4 */ /* 0x000fe2000f8e0225 */
[----:B------:R-:W-:Y:S11]  /*5e10*/  @!P0 BRA `(.L_x_103) ;  /* 0x00000000007c8947 */ /* 0x000ff60003800000 */
[----:B------:R-:W2:Y:S01]  /*5e20*/  LDCU.64 UR8, c[0x4][0x80] ;  /* 0x01001000ff0877ac */ /* 0x000ea20008000a00 */
[----:B------:R-:W-:Y:S01]  /*5e30*/  MOV R2, 0x0 ;  /* 0x0000000000027802 */ /* 0x000fe20000000f00 */
[----:B------:R-:W-:Y:S02]  /*5e40*/  HFMA2 R12, -RZ, RZ, 0, 5.9604644775390625e-08 ;  /* 0x00000001ff0c7431 */ /* 0x000fe400000001ff */
[----:B------:R-:W-:Y:S01]  /*5e50*/  IMAD.MOV.U32 R8, RZ, RZ, 0x70 ;  /* 0x00000070ff087424 */ /* 0x000fe200078e00ff */
[----:B------:R3:W4:Y:S01]  /*5e60*/  LDC.64 R14, c[0x4][R2] ;  /* 0x01000000020e7b82 */ /* 0x0007220000000a00 */
[----:B------:R-:W1:Y:S01]  /*5e70*/  LDCU.64 UR6, c[0x4][0x88] ;  /* 0x01001100ff0677ac */ /* 0x000e620008000a00 */
[----:B------:R-:W-:Y:S01]  /*5e80*/  IMAD.MOV.U32 R13, RZ, RZ, RZ ;  /* 0x000000ffff0d7224 */ /* 0x000fe200078e00ff */
[----:B------:R-:W1:Y:S01]  /*5e90*/  LDCU.64 UR4, c[0x4][0x8] ;  /* 0x01000100ff0477ac */ /* 0x000e620008000a00 */
[----:B--2---:R-:W-:Y:S01]  /*5ea0*/  MOV R5, UR9 ;  /* 0x0000000900057c02 */ /* 0x004fe20008000f00 */
[----:B------:R-:W-:Y:S01]  /*5eb0*/  IMAD.U32 R4, RZ, RZ, UR8 ;  /* 0x00000008ff047e24 */ /* 0x000fe2000f8e00ff */
[----:B-1----:R-:W-:Y:S01]  /*5ec0*/  MOV R7, UR7 ;  /* 0x0000000700077c02 */ /* 0x002fe20008000f00 */
[----:B------:R-:W-:Y:S01]  /*5ed0*/  IMAD.U32 R6, RZ, RZ, UR6 ;  /* 0x00000006ff067e24 */ /* 0x000fe2000f8e00ff */
[----:B------:R-:W-:Y:S01]  /*5ee0*/  MOV R11, UR5 ;  /* 0x00000005000b7c02 */ /* 0x000fe20008000f00 */
[----:B------:R-:W-:Y:S02]  /*5ef0*/  IMAD.U32 R10, RZ, RZ, UR4 ;  /* 0x00000004ff0a7e24 */ /* 0x000fe4000f8e00ff */
[----:B------:R-:W-:Y:S07]  /*5f00*/  LEPC R20, `(.L_x_104) ;  /* 0x000000001014794e */ /* 0x000fee0000000000 */
[----:B---345:R-:W-:Y:S05]  /*5f10*/  CALL.ABS.NOINC R14 ;  /* 0x000000000e007343 */ /* 0x038fea0003c00000 */
.L_x_104:
[----:B------:R-:W1:Y:S01]  /*5f20*/  LDCU.64 UR8, c[0x4][0x80] ;  /* 0x01001000ff0877ac */ /* 0x000e620008000a00 */
[----:B------:R-:W2:Y:S01]  /*5f30*/  LDC.64 R2, c[0x4][R2] ;  /* 0x0100000002027b82 */ /* 0x000ea20000000a00 */
[----:B------:R-:W-:Y:S02]  /*5f40*/  HFMA2 R12, -RZ, RZ, 0, 5.9604644775390625e-08 ;  /* 0x00000001ff0c7431 */ /* 0x000fe400000001ff */
[----:B------:R-:W-:Y:S02]  /*5f50*/  IMAD.MOV.U32 R8, RZ, RZ, 0x70 ;  /* 0x00000070ff087424 */ /* 0x000fe400078e00ff */
[----:B------:R-:W-:Y:S01]  /*5f60*/  IMAD.MOV.U32 R13, RZ, RZ, RZ ;  /* 0x000000ffff0d7224 */ /* 0x000fe200078e00ff */
[----:B------:R-:W3:Y:S01]  /*5f70*/  LDCU.64 UR6, c[0x4][0x88] ;  /* 0x01001100ff0677ac */ /* 0x000ee20008000a00 */
[----:B------:R-:W4:Y:S01]  /*5f80*/  LDCU.64 UR4, c[0x4][0x8] ;  /* 0x01000100ff0477ac */ /* 0x000f220008000a00 */
[----:B-1----:R-:W-:Y:S02]  /*5f90*/  MOV R4, UR8 ;  /* 0x0000000800047c02 */ /* 0x002fe40008000f00 */
[----:B------:R-:W-:Y:S02]  /*5fa0*/  MOV R5, UR9 ;  /* 0x0000000900057c02 */ /* 0x000fe40008000f00 */
[----:B---3--:R-:W-:Y:S01]  /*5fb0*/  MOV R7, UR7 ;  /* 0x0000000700077c02 */ /* 0x008fe20008000f00 */
[----:B------:R-:W-:Y:S01]  /*5fc0*/  IMAD.U32 R6, RZ, RZ, UR6 ;  /* 0x00000006ff067e24 */ /* 0x000fe2000f8e00ff */
[----:B----4-:R-:W-:Y:S01]  /*5fd0*/  MOV R11, UR5 ;  /* 0x00000005000b7c02 */ /* 0x010fe20008000f00 */
[----:B------:R-:W-:Y:S02]  /*5fe0*/  IMAD.U32 R10, RZ, RZ, UR4 ;  /* 0x00000004ff0a7e24 */ /* 0x000fe4000f8e00ff */
[----:B------:R-:W-:Y:S07]  /*5ff0*/  LEPC R20, `(.L_x_103) ;  /* 0x000000001014794e */ /* 0x000fee0000000000 */
[----:B--2---:R-:W-:Y:S05]  /*6000*/  CALL.ABS.NOINC R2 ;  /* 0x0000000002007343 */ /* 0x004fea0003c00000 */
.L_x_103:
[----:B------:R-:W-:Y:S05]  /*6010*/  BSYNC.RECONVERGENT B6 ;  /* 0x0000000000067941 */ /* 0x000fea0003800200 */
.L_x_102:
[----:B------:R-:W-:Y:S01]  /*6020*/  R2UR UR4, R84 ;  /* 0x00000000540472ca */ /* 0x000fe200000e0000 */
[----:B------:R-:W-:Y:S01]  /*6030*/  UISETP.NE.U32.AND UP0, UPT, UR62, URZ, UPT ;  /* 0x000000ff3e00728c */ /* 0x000fe2000bf05070 */
[----:B------:R-:W-:Y:S02]  /*6040*/  ISETP.NE.U32.AND P4, PT, R78, RZ, PT ;  /* 0x000000ff4e00720c */ /* 0x000fe40003f85070 */
[----:B------:R-:W-:Y:S01]  /*6050*/  ISETP.NE.U32.AND P2, PT, RZ, UR56, PT ;  /* 0x00000038ff007c0c */ /* 0x000fe2000bf45070 */
[----:B------:R-:W-:Y:S01]  /*6060*/  UISETP.NE.AND.EX UP1, UPT, UR63, URZ, UPT, UP0 ;  /* 0x000000ff3f00728c */ /* 0x000fe2000bf25300 */
[----:B------:R-:W-:Y:S01]  /*6070*/  ISETP.NE.AND.EX P4, PT, R79, RZ, PT, P4 ;  /* 0x000000ff4f00720c */ /* 0x000fe20003f85340 */
[----:B------:R-:W-:Y:S01]  /*6080*/  UPLOP3.LUT UP0, UPT, UPT, UPT, UPT, 0x40, 0x4 ;  /* 0x000000000004789c */ /* 0x000fe20003f0e870 */
[----:B------:R-:W-:Y:S05]  /*6090*/  ISETP.NE.AND.EX P2, PT, RZ, UR57, PT, P2 ;  /* 0x00000039ff007c0c */ /* 0x000fea000bf45320 */
[----:B------:R-:W-:Y:S06]  /*60a0*/  UISETP.NE.AND UP2, UPT, UR4, URZ, UPT ;  /* 0x000000ff0400728c */ /* 0x000fec000bf45270 */
[----:B------:R-:W-:Y:S05]  /*60b0*/  PLOP3.LUT P1, PT, PT, PT, UP2, 0x80, 0x8 ;  /* 0x000000000008781c */ /* 0x000fea0003f2f028 */
[----:B------:R-:W-:Y:S06]  /*60c0*/  @UP2 UPLOP3.LUT UP0, UPT, UPT, UPT, UP1, 0x80, 0x8 ;  /* 0x000000000008289c */ /* 0x000fec0003f0f010 */
[----:B------:R-:W-:Y:S01]  /*60d0*/  PLOP3.LUT P0, PT, PT, PT, UP0, 0x80, 0x8 ;  /* 0x000000000008781c */ /* 0x000fe20003f0f008 */
[----:B------:R-:W-:Y:S01]  /*60e0*/  @!UPT UIADD3 URZ, UPT, UPT, URZ, URZ, URZ ;  /* 0x000000fffffff290 */ /* 0x000fe2000fffe0ff */
[----:B------:R-:W-:Y:S11]  /*60f0*/  BRA.U !UP1, `(.L_x_105) ;  /* 0x00000001093c7547 */ /* 0x000ff6000b800000 */
[----:B------:R-:W-:Y:S01]  /*6100*/  UISETP.NE.U32.AND UP0, UPT, UR56, URZ, UPT ;  /* 0x000000ff3800728c */ /* 0x000fe2000bf05070 */
[----:B-1----:R-:W-:Y:S01]  /*6110*/  HFMA2 R0, -RZ, RZ, 0, 5.9604644775390625e-08 ;  /* 0x00000001ff007431 */ /* 0x002fe200000001ff */
[----:B------:R-:W1:Y:S01]  /*6120*/  LDCU.64 UR8, c[0x0][0x358] ;  /* 0x00006b00ff0877ac */ /* 0x000e620008000a00 */
[----:B------:R-:W-:Y:S01]  /*6130*/  IMAD.MOV.U32 R80, RZ, RZ, 0x1 ;  /* 0x00000001ff507424 */ /* 0x000fe200078e00ff */
[----:B------:R-:W-:Y:S06]  /*6140*/  UISETP.NE.AND.EX UP0, UPT, UR57, URZ, UPT, UP0 ;  /* 0x000000ff3900728c */ /* 0x000fec000bf05300 */
[----:B------:R-:W-:Y:S05]  /*6150*/  PLOP3.LUT P3, PT, PT, PT, UP0, 0x80, 0x8 ;  /* 0x000000000008781c */ /* 0x000fea0003f6f008 */
[----:B------:R-:W2:Y:S01]  /*6160*/  @UP0 LDCU.64 UR4, c[0x0][0x888] ;  /* 0x00011100ff0407ac */ /* 0x000ea20008000a00 */
[----:B------:R-:W-:Y:S07]  /*6170*/  @UP0 UIMAD UR6, UR36, UR62, URZ ;  /* 0x0000003e240602a4 */ /* 0x000fee000f8e02ff */
[----:B------:R-:W-:Y:S01]  /*6180*/  @!P3 PRMT R80, R0, 0x7610, R80 ;  /* 0x000076100050b816 */ /* 0x000fe20000000050 */
[----:B--2---:R-:W-:Y:S06]  /*6190*/  @UP0 UIMAD.WIDE UR4, UR6, 0x4, UR4 ;  /* 0x00000004060408a5 */ /* 0x004fec000f8e0204 */
[----:B------:R-:W-:Y:S01]  /*61a0*/  IMAD.U32 R2, RZ, RZ, UR4 ;  /* 0x00000004ff027e24 */ /* 0x000fe2000f8e00ff */
[----:B------:R-:W-:Y:S04]  /*61b0*/  MOV R3, UR5 ;  /* 0x0000000500037c02 */ /* 0x000fe80008000f00 */
[----:B------:R-:W2:Y:S01]  /*61c0*/  @!UP0 LDCU UR4, c[0x0][0x880] ;  /* 0x00011000ff0487ac */ /* 0x000ea20008000800 */
[----:B-1---5:R3:W5:Y:S02]  /*61d0*/  @P3 LDG.E R41, desc[UR8][R2.64] ;  /* 0x0000000802293981 */ /* 0x022764000c1e1900 */
[----:B--23--:R-:W-:Y:S02]  /*61e0*/  @!P3 IMAD.U32 R41, RZ, RZ, UR4 ;  /* 0x00000004ff29be24 */ /* 0x00cfe4000f8e00ff */
.L_x_105:
[----:B------:R-:W-:Y:S05]  /*61f0*/  @!P4 BRA `(.L_x_106) ;  /* 0x000000000024c947 */ /* 0x000fea0003800000 */
[----:B------:R-:W-:Y:S01]  /*6200*/  ISETP.NE.U32.AND P3, PT, R76, RZ, PT ;  /* 0x000000ff4c00720c */ /* 0x000fe20003f65070 */
[----:B------:R-:W2:Y:S03]  /*6210*/  LDCU.64 UR4, c[0x0][0x358] ;  /* 0x00006b00ff0477ac */ /* 0x000ea60008000a00 */
[----:B------:R-:W-:Y:S11]  /*6220*/  ISETP.NE.AND.EX P3, PT, R77, RZ, PT, P3 ;  /* 0x000000ff4d00720c */ /* 0x000ff60003f65330 */
[----:B------:R-:W-:Y:S02]  /*6230*/  @!UPT UIADD3 URZ, UPT, UPT, URZ, URZ, URZ ;  /* 0x000000fffffff290 */ /* 0x000fe4000fffe0ff */
[----:B------:R-:W3:Y:S01]  /*6240*/  @P3 LDC.64 R2, c[0x0][0x8a8] ;  /* 0x00022a00ff023b82 */ /* 0x000ee20000000a00 */
[----:B-1----:R-:W-:Y:S04]  /*6250*/  @P3 IMAD R0, R78, UR36, RZ ;  /* 0x000000244e003c24 */ /* 0x002fe8000f8e02ff */
[----:B---3--:R-:W-:Y:S05]  /*6260*/  @P3 IMAD.WIDE R2, R0, 0x4, R2 ;  /* 0x0000000400023825 */ /* 0x008fea00078e0202 */
[----:B--2--5:R2:W5:Y:S02]  /*6270*/  @P3 LDG.E R38, desc[UR4][R2.64] ;  /* 0x0000000402263981 */ /* 0x024564000c1e1900 */
[----:B--2---:R-:W3:Y:S02]  /*6280*/  @!P3 LDC R38, c[0x0][0x8a0] ;  /* 0x00022800ff26bb82 */ /* 0x004ee40000000800 */
.L_x_106:
[----:B-----5:R-:W-:Y:S01]  /*6290*/  FSETP.NEU.AND P3, PT, R41, RZ, PT ;  /* 0x000000ff2900720b */ /* 0x020fe20003f6d000 */
[----:B------:R-:W-:Y:S01]  /*62a0*/  BSSY B1, `(.L_x_107) ;  /* 0x0000039000017945 */ /* 0x000fe20003800000 */
[----:B------:R-:W-:Y:S01]  /*62b0*/  SEL R5, RZ, 0xffffffff, P2 ;  /* 0xffffffffff057807 */ /* 0x000fe20001000000 */
[----:B------:R-:W-:Y:S01]  /*62c0*/  IMAD.MOV.U32 R46, RZ, RZ, 0x1 ;  /* 0x00000001ff2e7424 */ /* 0x000fe200078e00ff */
[----:B------:R-:W-:Y:S01]  /*62d0*/  @P1 LOP3.LUT P2, RZ, R80, 0xff, RZ, 0xc0, !PT ;  /* 0x000000ff50ff1812 */ /* 0x000fe2000784c0ff */
[C---:B------:R-:W-:Y:S01]  /*62e0*/  IMAD R39, R36.reuse, 0x80, R37 ;  /* 0x0000008024277824 */ /* 0x040fe200078e0225 */
[----:B-1----:R-:W-:Y:S01]  /*62f0*/  @P1 SEL R0, RZ, 0xffffffff, P3 ;  /* 0xffffffffff001807 */ /* 0x002fe20001800000 */
[----:B------:R-:W-:Y:S01]  /*6300*/  IMAD R88, R95, -0x10, R93 ;  /* 0xfffffff05f587824 */ /* 0x000fe200078e025d */
[----:B------:R-:W-:Y:S01]  /*6310*/  LOP3.LUT R91, R91, 0x1, RZ, 0x3c, !PT ;  /* 0x000000015b5b7812 */ /* 0x000fe200078e3cff */
[----:B------:R-:W-:Y:S01]  /*6320*/  IMAD.MOV.U32 R47, RZ, RZ, RZ ;  /* 0x000000ffff2f7224 */ /* 0x000fe200078e00ff */
[----:B------:R-:W-:Y:S02]  /*6330*/  @P0 SEL R0, R5, R0, !P2 ;  /* 0x0000000005000207 */ /* 0x000fe40005000000 */
[----:B------:R-:W-:Y:S02]  /*6340*/  CS2R R74, SRZ ;  /* 0x00000000004a7805 */ /* 0x000fe4000001ff00 */
[----:B------:R-:W-:Y:S02]  /*6350*/  LEA R98, R36, UR44, 0x3 ;  /* 0x0000002c24627c11 */ /* 0x000fe4000f8e18ff */
[----:B------:R-:W-:Y:S02]  /*6360*/  CS2R R72, SRZ ;  /* 0x0000000000487805 */ /* 0x000fe4000001ff00 */
[----:B------:R-:W-:Y:S02]  /*6370*/  @P1 LOP3.LUT R0, R0, 0x1, RZ, 0xc0, !PT ;  /* 0x0000000100001812 */ /* 0x000fe400078ec0ff */
[----:B------:R-:W-:Y:S02]  /*6380*/  CS2R R66, SRZ ;  /* 0x0000000000427805 */ /* 0x000fe4000001ff00 */
[----:B------:R-:W-:Y:S02]  /*6390*/  SHF.L.U32 R3, R90, 0x1f, RZ ;  /* 0x0000001f5a037819 */ /* 0x000fe400000006ff */
[----:B------:R-:W-:Y:S02]  /*63a0*/  CS2R R64, SRZ ;  /* 0x0000000000407805 */ /* 0x000fe4000001ff00 */
[----:B------:R-:W-:Y:S02]  /*63b0*/  ISETP.NE.U32.OR P5, PT, R0, 0x1, !P1 ;  /* 0x000000010000780c */ /* 0x000fe40004fa5470 */
[----:B------:R-:W-:Y:S02]  /*63c0*/  CS2R R58, SRZ ;  /* 0x00000000003a7805 */ /* 0x000fe4000001ff00 */
[----:B------:R-:W-:Y:S02]  /*63d0*/  PLOP3.LUT P2, PT, PT, PT, UP1, 0x80, 0x8 ;  /* 0x000000000008781c */ /* 0x000fe40003f4f018 */
[----:B------:R-:W-:Y:S02]  /*63e0*/  CS2R R56, SRZ ;  /* 0x0000000000387805 */ /* 0x000fe4000001ff00 */
[----:B------:R-:W-:Y:S02]  /*63f0*/  LOP3.LUT P4, R86, R80, 0xff, RZ, 0xc0, !PT ;  /* 0x000000ff50567812 */ /* 0x000fe4000788c0ff */
[----:B------:R-:W-:Y:S02]  /*6400*/  CS2R R50, SRZ ;  /* 0x0000000000327805 */ /* 0x000fe4000001ff00 */
[----:B------:R-:W-:Y:S02]  /*6410*/  SEL R0, RZ, 0xffffffff, P3 ;  /* 0xffffffffff007807 */ /* 0x000fe40001800000 */
[----:B------:R-:W-:Y:S02]  /*6420*/  CS2R R48, SRZ ;  /* 0x0000000000307805 */ /* 0x000fe4000001ff00 */
[----:B------:R-:W-:Y:S02]  /*6430*/  P2R R97, PR, RZ, 0x20 ;  /* 0x00000020ff617803 */ /* 0x000fe40000000000 */
[----:B------:R-:W-:Y:S02]  /*6440*/  @P5 SHF.L.U32 R2, R91, 0x1f, RZ ;  /* 0x0000001f5b025819 */ /* 0x000fe400000006ff */
[----:B------:R-:W-:Y:S02]  /*6450*/  @P2 SEL R0, R5, R0, !P4 ;  /* 0x0000000005002207 */ /* 0x000fe40006000000 */
[----:B------:R-:W1:Y:S02]  /*6460*/  @P5 SYNCS.PHASECHK.TRANS64.TRYWAIT P1, [UR44+0x30], R2 ;  /* 0x00003002ff0055a7 */ /* 0x000e64000802112c */
[----:B------:R-:W-:Y:S04]  /*6470*/  LOP3.LUT R0, R0, 0x1, RZ, 0xc0, !PT ;  /* 0x0000000100007812 */ /* 0x000fe800078ec0ff */
[----:B------:R-:W-:Y:S04]  /*6480*/  ISETP.NE.U32.AND P2, PT, R0, 0x1, PT ;  /* 0x000000010000780c */ /* 0x000fe80003f45070 */
[----:B------:R-:W-:Y:S01]  /*6490*/  P2R R60, PR, RZ, 0x4 ;  /* 0x00000004ff3c7803 */ /* 0x000fe20000000000 */
[----:B------:R2:W4:Y:S01]  /*64a0*/  SYNCS.PHASECHK.TRANS64.TRYWAIT P0, [R98+URZ+0xa0], R3 ;  /* 0x0000a003620075a7 */ /* 0x00052200080011ff */
[----:B-1----:R-:W-:Y:S01]  /*64b0*/  @P5 SEL R46, RZ, 0x1, !P1 ;  /* 0x00000001ff2e5807 */ /* 0x002fe20004800000 */
[----:B--2---:R-:W-:Y:S06]  /*64c0*/  @!P5 BRA `(.L_x_108) ;  /* 0x000000000058d947 */ /* 0x004fec0003800000 */
[----:B------:R-:W-:Y:S01]  /*64d0*/  IMAD.MOV.U32 R75, RZ, RZ, RZ ;  /* 0x000000ffff4b7224 */ /* 0x000fe200078e00ff */
[----:B------:R-:W-:Y:S01]  /*64e0*/  ISETP.NE.AND P1, PT, R46, RZ, PT ;  /* 0x000000ff2e00720c */ /* 0x000fe20003f25270 */
[----:B------:R-:W-:Y:S01]  /*64f0*/  BSSY B0, `(.L_x_109) ;  /* 0x000000c000007945 */ /* 0x000fe20003800000 */
[----:B------:R-:W-:Y:S02]  /*6500*/  CS2R R50, SRZ ;  /* 0x0000000000327805 */ /* 0x000fe4000001ff00 */
[----:B------:R-:W-:Y:S02]  /*6510*/  CS2R R48, SRZ ;  /* 0x0000000000307805 */ /* 0x000fe4000001ff00 */
[----:B------:R-:W-:Y:S02]  /*6520*/  CS2R R58, SRZ ;  /* 0x00000000003a7805 */ /* 0x000fe4000001ff00 */
[----:B------:R-:W-:Y:S02]  /*6530*/  CS2R R56, SRZ ;  /* 0x0000000000387805 */ /* 0x000fe4000001ff00 */
[----:B------:R-:W-:Y:S02]  /*6540*/  CS2R R66, SRZ ;  /* 0x0000000000427805 */ /* 0x000fe4000001ff00 */
[----:B------:R-:W-:Y:S02]  /*6550*/  CS2R R64, SRZ ;  /* 0x0000000000407805 */ /* 0x000fe4000001ff00 */
[----:B------:R-:W-:Y:S01]  /*6560*/  CS2R R72, SRZ ;  /* 0x0000000000487805 */ /* 0x000fe2000001ff00 */
[----:B------:R-:W-:Y:S06]  /*6570*/  @P1 BRA `(.L_x_110) ;  /* 0x00000000000c1947 */ /* 0x000fec0003800000 */
[----:B------:R-:W-:Y:S04]  /*6580*/  SHF.L.U32 R5, R91, 0x1f, RZ ;  /* 0x0000001f5b057819 */ /* 0x000fe800000006ff */
[----:B------:R-:W1:Y:S02]  /*6590*/  SYNCS.PHASECHK.TRANS64.TRYWAIT P1, [UR44+0x30], R5 ;  /* 0x00003005ff0075a7 */ /* 0x000e64000802112c */
[----:B-1----:R-:W-:Y:S05]  /*65a0*/  @!P1 BRA `(.L_x_111) ;  /* 0x0000003c00b09947 */ /* 0x002fea0003800000 */
.L_x_110:
[----:B------:R-:W-:Y:S05]  /*65b0*/  BSYNC B0 ;  /* 0x0000000000007941 */ /* 0x000fea0003800000 */
.L_x_109:
[----:B------:R-:W-:Y:S01]  /*65c0*/  ISETP.NE.AND P1, PT, R60, RZ, PT ;  /* 0x000000ff3c00720c */ /* 0x000fe20003f25270 */
[----:B------:R-:W-:Y:S11]  /*65d0*/  HFMA2 R47, -RZ, RZ, 0, 5.9604644775390625e-08 ;  /* 0x00000001ff2f7431 */ /* 0x000ff600000001ff */
[----:B------:R-:W-:Y:S01]  /*65e0*/  @!UPT UIADD3 URZ, UPT, UPT, URZ, URZ, URZ ;  /* 0x000000fffffff290 */ /* 0x000fe2000fffe0ff */
[----:B------:R2:W1:Y:S04]  /*65f0*/  @P1 LDS.128 R48, [R94] ;  /* 0x000000005e301984 */ /* 0x0004680000000c00 */
[----:B------:R2:W1:Y:S04]  /*6600*/  @P1 LDS.128 R56, [R93+0x10] ;  /* 0x000010005d381984 */ /* 0x0004680000000c00 */
[----:B------:R2:W1:Y:S04]  /*6610*/  @P1 LDS.128 R64, [R92+0x20] ;  /* 0x000020005c401984 */ /* 0x0004680000000c00 */
[----:B------:R2:W1:Y:S02]  /*6620*/  @P1 LDS.128 R72, [R88+0x30] ;  /* 0x0000300058481984 */ /* 0x0004640000000c00 */
.L_x_108:
[----:B------:R-:W-:Y:S05]  /*6630*/  BSYNC B1 ;  /* 0x0000000000017941 */ /* 0x000fea0003800000 */
.L_x_107:
[----:B-1----:R-:W-:Y:S04]  /*6640*/  SHF.R.U32.HI R0, RZ, 0x15, R39 ;  /* 0x00000015ff007819 */ /* 0x002fe80000011627 */
[----:B------:R-:W-:Y:S01]  /*6650*/  LOP3.LUT P1, RZ, R0, 0x3, R81, 0x48, !PT ;  /* 0x0000000300ff7812 */ /* 0x000fe20007824851 */
[----:B------:R-:W-:Y:S01]  /*6660*/  @!UPT UIADD3 URZ, UPT, UPT, URZ, URZ, URZ ;  /* 0x000000fffffff290 */ /* 0x000fe2000fffe0ff */
[----:B----4-:R-:W-:Y:S11]  /*6670*/  @P0 BRA `(.L_x_112) ;  /* 0x0000000000080947 */ /* 0x010ff60003800000 */
[----:B------:R-:W1:Y:S02]  /*6680*/  SYNCS.PHASECHK.TRANS64.TRYWAIT P0, [R98+URZ+0xa0], R3 ;  /* 0x0000a003620075a7 */ /* 0x000e6400080011ff */
[----:B-1----:R-:W-:Y:S05]  /*6690*/  @!P0 BRA `(.L_x_113) ;  /* 0x0000003c008c8947 */ /* 0x002fea0003800000 */
.L_x_112:
[----:B------:R-:W-:Y:S05]  /*66a0*/  @!P1 BRA `(.L_x_114) ;  /* 0x0000000000409947 */ /* 0x000fea0003800000 */
[----:B------:R-:W4:Y:S01]  /*66b0*/  LDCU.64 UR8, c[0x4][0x70] ;  /* 0x01000e00ff0877ac */ /* 0x000f220008000a00 */
[----:B-1----:R-:W-:Y:S01]  /*66c0*/  MOV R3, 0x0 ;  /* 0x0000000000037802 */ /* 0x002fe20000000f00 */
[----:B------:R-:W-:Y:S02]  /*66d0*/  HFMA2 R12, -RZ, RZ, 0, 5.9604644775390625e-08 ;  /* 0x00000001ff0c7431 */ /* 0x000fe400000001ff */
[----:B------:R-:W-:Y:S02]  /*66e0*/  IMAD.MOV.U32 R8, RZ, RZ, 0x192 ;  /* 0x00000192ff087424 */ /* 0x000fe400078e00ff */
[----:B------:R-:W-:Y:S01]  /*66f0*/  IMAD.MOV.U32 R13, RZ, RZ, RZ ;  /* 0x000000ffff0d7224 */ /* 0x000fe200078e00ff */
[----:B------:R-:W1:Y:S01]  /*6700*/  LDCU.64 UR6, c[0x4][0x78] ;  /* 0x01000f00ff0677ac */ /* 0x000e620008000a00 */
[----:B------:R-:W2:Y:S01]  /*6710*/  LDC.64 R2, c[0x4][R3] ;  /* 0x0100000003027b82 */ /* 0x000ea20000000a00 */
[----:B------:R-:W5:Y:S01]  /*6720*/  LDCU.64 UR4, c[0x4][0x10] ;  /* 0x01000200ff0477ac */ /* 0x000f620008000a00 */
[----:B----4-:R-:W-:Y:S01]  /*6730*/  MOV R5, UR9 ;  /* 0x0000000900057c02 */ /* 0x010fe20008000f00 */
[----:B------:R-:W-:Y:S01]  /*6740*/  IMAD.U32 R4, RZ, RZ, UR8 ;  /* 0x00000008ff047e24 */ /* 0x000fe2000f8e00ff */
[----:B-1----:R-:W-:Y:S01]  /*6750*/  MOV R7, UR7 ;  /* 0x0000000700077c02 */ /* 0x002fe20008000f00 */
[----:B------:R-:W-:Y:S01]  /*6760*/  IMAD.U32 R6, RZ, RZ, UR6 ;  /* 0x00000006ff067e24 */ /* 0x000fe2000f8e00ff */
[----:B-----5:R-:W-:Y:S01]  /*6770*/  MOV R11, UR5 ;  /* 0x00000005000b7c02 */ /* 0x020fe20008000f00 */
[----:B------:R-:W-:Y:S02]  /*6780*/  IMAD.U32 R10, RZ, RZ, UR4 ;  /* 0x00000004ff0a7e24 */ /* 0x000fe4000f8e00ff */
[----:B------:R-:W-:Y:S07]  /*6790*/  LEPC R20, `(.L_x_114) ;  /* 0x000000001014794e */ /* 0x000fee0000000000 */
[----:B--23--:R-:W-:Y:S05]  /*67a0*/  CALL.ABS.NOINC R2 ;  /* 0x0000000002007343 */ /* 0x00cfea0003c00000 */
.L_x_114:
[C---:B------:R-:W-:Y:S01]  /*67b0*/  SHF.L.U32 R40, R48.reuse, 0x10, RZ ;  /* 0x0000001030287819 */ /* 0x040fe200000006ff */
[----:B------:R-:W-:Y:S05]  /*67c0*/  WARPSYNC.ALL ;  /* 0x0000000000007948 */ /* 0x000fea0003800000 */
[----:B------:R-:W-:Y:S01]  /*67d0*/  R2UR UR4, R39 ;  /* 0x00000000270472ca */ /* 0x000fe200000e0000 */
[----:B------:R-:W-:Y:S01]  /*67e0*/  BSSY.RECONVERGENT B0, `(.L_x_115) ;  /* 0x0000088000007945 */ /* 0x000fe20003800200 */
[----:B------:R-:W-:Y:S02]  /*67f0*/  LOP3.LUT R43, R48, 0xffff0000, RZ, 0xc0, !PT ;  /* 0xffff0000302b7812 */ /* 0x000fe400078ec0ff */
[----:B------:R-:W-:Y:S02]  /*6800*/  SHF.L.U32 R42, R49, 0x10, RZ ;  /* 0x00000010312a7819 */ /* 0x000fe400000006ff */
[----:B------:R-:W-:Y:S02]  /*6810*/  SHF.L.U32 R45, R51, 0x10, RZ ;  /* 0x00000010332d7819 */ /* 0x000fe400000006ff */
[----:B------:R-:W-:Y:S02]  /*6820*/  LOP3.LUT R44, R75, 0xffff0000, RZ, 0xc0, !PT ;  /* 0xffff00004b2c7812 */ /* 0x000fe400078ec0ff */
[----:B------:R-:W-:Y:S03]  /*6830*/  ISETP.NE.AND P0, PT, R96, RZ, PT ;  /* 0x000000ff6000720c */ /* 0x000fe60003f05270 */
[----:B------:R-:W3:Y:S02]  /*6840*/  LDTM.x32 R4, tmem[UR4] ;  /* 0x00000004000479ee */ /* 0x000ee400082c0000 */
[C---:B---3--:R-:W-:Y:S01]  /*6850*/  FMUL R0, R38.reuse, R4 ;  /* 0x0000000426007220 */ /* 0x048fe20000400000 */
[C---:B------:R-:W-:Y:S01]  /*6860*/  FMUL R2, R38.reuse, R5 ;  /* 0x0000000526027220 */ /* 0x040fe20000400000 */
[C---:B-1----:R-:W-:Y:S01]  /*6870*/  FMUL R3, R38.reuse, R6 ;  /* 0x0000000626037220 */ /* 0x042fe20000400000 */
[----:B------:R-:W-:Y:S01]  /*6880*/  FMUL R7, R38, R7 ;  /* 0x0000000726077220 */ /* 0x000fe20000400000 */
[----:B------:R-:W-:Y:S01]  /*6890*/  FFMA R0, R41, R40, R0 ;  /* 0x0000002829007223 */ /* 0x000fe20000000000 */
[----:B------:R-:W-:Y:S01]  /*68a0*/  LOP3.LUT R40, R49, 0xffff0000, RZ, 0xc0, !PT ;  /* 0xffff000031287812 */ /* 0x000fe200078ec0ff */
[C---:B------:R-:W-:Y:S01]  /*68b0*/  FFMA R2, R41.reuse, R43, R2 ;  /* 0x0000002b29027223 */ /* 0x040fe20000000002 */
[C---:B------:R-:W-:Y:S01]  /*68c0*/  SHF.L.U32 R43, R50.reuse, 0x10, RZ ;  /* 0x00000010322b7819 */ /* 0x040fe200000006ff */
[C---:B------:R-:W-:Y:S01]  /*68d0*/  FFMA R3, R41.reuse, R42, R3 ;  /* 0x0000002a29037223 */ /* 0x040fe20000000003 */
[----:B------:R-:W-:Y:S01]  /*68e0*/  LOP3.LUT R42, R50, 0xffff0000, RZ, 0xc0, !PT ;  /* 0xffff0000322a7812 */ /* 0x000fe200078ec0ff */
[----:B------:R-:W-:Y:S01]  /*68f0*/  FMUL R4, R38, R8 ;  /* 0x0000000826047220 */ /* 0x000fe20000400000 */
[----:B------:R-:W-:Y:S01]  /*6900*/  F2FP.BF16.F32.PACK_AB R52, R2, R0 ;  /* 0x000000000234723e */ /* 0x000fe200000010ff */
[----:B------:R-:W-:Y:S01]  /*6910*/  FFMA R7, R41, R40, R7 ;  /* 0x0000002829077223 */ /* 0x000fe20000000007 */
[----:B------:R-:W-:Y:S01]  /*6920*/  LOP3.LUT R40, R51, 0xffff0000, RZ, 0xc0, !PT ;  /* 0xffff000033287812 */ /* 0x000fe200078ec0ff */
[C---:B------:R-:W-:Y:S01]  /*6930*/  FMUL R5, R38.reuse, R9 ;  /* 0x0000000926057220 */ /* 0x040fe20000400000 */
[C---:B------:R-:W-:Y:S01]  /*6940*/  FMUL R6, R38.reuse, R10 ;  /* 0x0000000a26067220 */ /* 0x040fe20000400000 */
[----:B------:R-:W-:Y:S01]  /*6950*/  FMUL R11, R38, R11 ;  /* 0x0000000b260b7220 */ /* 0x000fe20000400000 */
[----:B------:R-:W-:Y:S01]  /*6960*/  F2FP.BF16.F32.PACK_AB R53, R7, R3 ;  /* 0x000000030735723e */ /* 0x000fe200000010ff */
[C---:B------:R-:W-:Y:S01]  /*6970*/  FFMA R4, R41.reuse, R43, R4 ;  /* 0x0000002b29047223 */ /* 0x040fe20000000004 */
[C---:B------:R-:W-:Y:S01]  /*6980*/  SHF.L.U32 R43, R56.reuse, 0x10, RZ ;  /* 0x00000010382b7819 */ /* 0x040fe200000006ff */
[----:B------:R-:W-:Y:S01]  /*6990*/  FFMA R5, R41, R42, R5 ;  /* 0x0000002a29057223 */ /* 0x000fe20000000005 */
[----:B------:R-:W-:Y:S01]  /*69a0*/  LOP3.LUT R42, R57, 0xffff0000, RZ, 0xc0, !PT ;  /* 0xffff0000392a7812 */ /* 0x000fe200078ec0ff */
[----:B------:R-:W-:Y:S01]  /*69b0*/  FFMA R6, R41, R45, R6 ;  /* 0x0000002d29067223 */ /* 0x000fe20000000006 */
[----:B------:R-:W-:Y:S01]  /*69c0*/  SHF.L.U32 R45, R57, 0x10, RZ ;  /* 0x00000010392d7819 */ /* 0x000fe200000006ff */
[----:B------:R-:W-:Y:S01]  /*69d0*/  FFMA R11, R41, R40, R11 ;  /* 0x00000028290b7223 */ /* 0x000fe2000000000b */
[----:B------:R-:W-:Y:S01]  /*69e0*/  LOP3.LUT R40, R56, 0xffff0000, RZ, 0xc0, !PT ;  /* 0xffff000038287812 */ /* 0x000fe200078ec0ff */
[C---:B------:R-:W-:Y:S01]  /*69f0*/  FMUL R8, R38.reuse, R12 ;  /* 0x0000000c26087220 */ /* 0x040fe20000400000 */
[----:B------:R-:W-:Y:S01]  /*6a00*/  F2FP.BF16.F32.PACK_AB R54, R5, R4 ;  /* 0x000000040536723e */ /* 0x000fe200000010ff */
[C---:B------:R-:W-:Y:S01]  /*6a10*/  FMUL R9, R38.reuse, R13 ;  /* 0x0000000d26097220 */ /* 0x040fe20000400000 */
[----:B------:R-:W-:Y:S01]  /*6a20*/  F2FP.BF16.F32.PACK_AB R55, R11, R6 ;  /* 0x000000060b37723e */ /* 0x000fe200000010ff */
[C---:B------:R-:W-:Y:S01]  /*6a30*/  FMUL R10, R38.reuse, R14 ;  /* 0x0000000e260a7220 */ /* 0x040fe20000400000 */
[----:B------:R-:W-:Y:S01]  /*6a40*/  FMUL R15, R38, R15 ;  /* 0x0000000f260f7220 */ /* 0x000fe20000400000 */
[----:B------:R-:W-:Y:S01]  /*6a50*/  FFMA R8, R41, R43, R8 ;  /* 0x0000002b29087223 */ /* 0x000fe20000000008 */
[----:B------:R-:W-:Y:S01]  /*6a60*/  SHF.L.U32 R43, R59, 0x10, RZ ;  /* 0x000000103b2b7819 */ /* 0x000fe200000006ff */
[C---:B------:R-:W-:Y:S01]  /*6a70*/  FFMA R9, R41.reuse, R40, R9 ;  /* 0x0000002829097223 */ /* 0x040fe20000000009 */
[C---:B------:R-:W-:Y:S01]  /*6a80*/  SHF.L.U32 R40, R58.reuse, 0x10, RZ ;  /* 0x000000103a287819 */ /* 0x040fe200000006ff */
        /* <DEDUP_REMOVED lines=8> */
[----:B------:R-:W-:Y:S01]  /*6b10*/  FMUL R14, R38, R18 ;  /* 0x00000012260e7220 */ /* 0x000fe20000400000 */
[----:B------:R-:W-:Y:S01]  /*6b20*/  FFMA R12, R41, R40, R12 ;  /* 0x00000028290c7223 */ /* 0x000fe2000000000c */
[----:B------:R-:W-:Y:S01]  /*6b30*/  LOP3.LUT R40, R59, 0xffff0000, RZ, 0xc0, !PT ;  /* 0xffff00003b287812 */ /* 0x000fe200078ec0ff */
[C---:B------:R-:W-:Y:S01]  /*6b40*/  FFMA R13, R41.reuse, R42, R13 ;  /* 0x0000002a290d7223 */ /* 0x040fe2000000000d */
[----:B------:R-:W-:Y:S01]  /*6b50*/  LOP3.LUT R42, R64, 0xffff0000, RZ, 0xc0, !PT ;  /* 0xffff0000402a7812 */ /* 0x000fe200078ec0ff */
[----:B------:R-:W-:Y:S01]  /*6b60*/  FMUL R19, R38, R19 ;  /* 0x0000001326137220 */ /* 0x000fe20000400000 */
[----:B------:R-:W-:Y:S01]  /*6b70*/  FFMA R14, R41, R43, R14 ;  /* 0x0000002b290e7223 */ /* 0x000fe2000000000e */
[----:B------:R-:W-:Y:S01]  /*6b80*/  SHF.L.U32 R43, R64, 0x10, RZ ;  /* 0x00000010402b7819 */ /* 0x000fe200000006ff */
[----:B------:R1:W-:Y:S01]  /*6b90*/  STS.128 [R94], R52 ;  /* 0x000000345e007388 */ /* 0x0003e20000000c00 */
[----:B------:R-:W-:Y:S01]  /*6ba0*/  F2FP.BF16.F32.PACK_AB R70, R13, R12 ;  /* 0x0000000c0d46723e */ /* 0x000fe200000010ff */
[C---:B------:R-:W-:Y:S01]  /*6bb0*/  FMUL R16, R38.reuse, R20 ;  /* 0x0000001426107220 */ /* 0x040fe20000400000 */
        /* <DEDUP_REMOVED lines=8> */
[C---:B------:R-:W-:Y:S01]  /*6c40*/  FFMA R17, R41.reuse, R42, R17 ;  /* 0x0000002a29117223 */ /* 0x040fe20000000011 */
[----:B------:R-:W-:Y:S01]  /*6c50*/  FFMA R18, R41, R45, R18 ;  /* 0x0000002d29127223 */ /* 0x000fe20000000012 */
[----:B------:R1:W-:Y:S01]  /*6c60*/  STS.128 [R93+0x10], R68 ;  /* 0x000010445d007388 */ /* 0x0003e20000000c00 */
[----:B------:R-:W-:Y:S01]  /*6c70*/  SHF.L.U32 R45, R67, 0x10, RZ ;  /* 0x00000010432d7819 */ /* 0x000fe200000006ff */
[----:B------:R-:W-:Y:S01]  /*6c80*/  FFMA R23, R41, R40, R23 ;  /* 0x0000002829177223 */ /* 0x000fe20000000017 */
[----:B------:R-:W-:Y:S01]  /*6c90*/  LOP3.LUT R40, R66, 0xffff0000, RZ, 0xc0, !PT ;  /* 0xffff000042287812 */ /* 0x000fe200078ec0ff */
[C---:B------:R-:W-:Y:S01]  /*6ca0*/  FMUL R20, R38.reuse, R24 ;  /* 0x0000001826147220 */ /* 0x040fe20000400000 */
[----:B------:R-:W-:Y:S01]  /*6cb0*/  LOP3.LUT R42, R67, 0xffff0000, RZ, 0xc0, !PT ;  /* 0xffff0000432a7812 */ /* 0x000fe200078ec0ff */
[C---:B------:R-:W-:Y:S01]  /*6cc0*/  FMUL R21, R38.reuse, R25 ;  /* 0x0000001926157220 */ /* 0x040fe20000400000 */
[----:B------:R-:W-:Y:S01]  /*6cd0*/  F2FP.BF16.F32.PACK_AB R100, R17, R16 ;  /* 0x000000101164723e */ /* 0x000fe200000010ff */
[C---:B------:R-:W-:Y:S01]  /*6ce0*/  FMUL R22, R38.reuse, R26 ;  /* 0x0000001a26167220 */ /* 0x040fe20000400000 */
[----:B------:R-:W-:Y:S01]  /*6cf0*/  FMUL R27, R38, R27 ;  /* 0x0000001b261b7220 */ /* 0x000fe20000400000 */
[C---:B------:R-:W-:Y:S01]  /*6d00*/  FFMA R20, R41.reuse, R43, R20 ;  /* 0x0000002b29147223 */ /* 0x040fe20000000014 */
[C---:B------:R-:W-:Y:S01]  /*6d10*/  FFMA R21, R41.reuse, R40, R21 ;  /* 0x0000002829157223 */ /* 0x040fe20000000015 */
[C---:B------:R-:W-:Y:S01]  /*6d20*/  FFMA R22, R41.reuse, R45, R22 ;  /* 0x0000002d29167223 */ /* 0x040fe20000000016 */
[----:B------:R-:W-:Y:S01]  /*6d30*/  FFMA R27, R41, R42, R27 ;  /* 0x0000002a291b7223 */ /* 0x000fe2000000001b */
[----:B------:R-:W-:Y:S01]  /*6d40*/  SHF.L.U32 R40, R72, 0x10, RZ ;  /* 0x0000001048287819 */ /* 0x000fe200000006ff */
[----:B------:R-:W-:Y:S01]  /*6d50*/  FMUL R24, R38, R28 ;  /* 0x0000001c26187220 */ /* 0x000fe20000400000 */
[----:B------:R-:W-:Y:S01]  /*6d60*/  LOP3.LUT R42, R72, 0xffff0000, RZ, 0xc0, !PT ;  /* 0xffff0000482a7812 */ /* 0x000fe200078ec0ff */
[C---:B------:R-:W-:Y:S01]  /*6d70*/  FMUL R25, R38.reuse, R29 ;  /* 0x0000001d26197220 */ /* 0x040fe20000400000 */
[----:B------:R-:W-:Y:S01]  /*6d80*/  SHF.L.U32 R43, R73, 0x10, RZ ;  /* 0x00000010492b7819 */ /* 0x000fe200000006ff */
[C---:B------:R-:W-:Y:S01]  /*6d90*/  FMUL R26, R38.reuse, R30 ;  /* 0x0000001e261a7220 */ /* 0x040fe20000400000 */
[C---:B------:R-:W-:Y:S01]  /*6da0*/  FFMA R24, R41.reuse, R40, R24 ;  /* 0x0000002829187223 */ /* 0x040fe20000000018 */
[----:B------:R-:W-:Y:S01]  /*6db0*/  FFMA R25, R41, R42, R25 ;  /* 0x0000002a29197223 */ /* 0x000fe20000000019 */
[----:B------:R-:W-:Y:S01]  /*6dc0*/  LOP3.LUT R40, R73, 0xffff0000, RZ, 0xc0, !PT ;  /* 0xffff000049287812 */ /* 0x000fe200078ec0ff */
[----:B------:R-:W-:Y:S01]  /*6dd0*/  FFMA R26, R41, R43, R26 ;  /* 0x0000002b291a7223 */ /* 0x000fe2000000001a */
[----:B------:R-:W-:Y:S01]  /*6de0*/  FMUL R31, R38, R31 ;  /* 0x0000001f261f7220 */ /* 0x000fe20000400000 */
[----:B------:R-:W-:Y:S01]  /*6df0*/  SHF.L.U32 R43, R74, 0x10, RZ ;  /* 0x000000104a2b7819 */ /* 0x000fe200000006ff */
[----:B------:R-:W-:Y:S01]  /*6e00*/  FMUL R28, R38, R32 ;  /* 0x00000020261c7220 */ /* 0x000fe20000400000 */
[----:B------:R-:W-:Y:S01]  /*6e10*/  LOP3.LUT R42, R74, 0xffff0000, RZ, 0xc0, !PT ;  /* 0xffff00004a2a7812 */ /* 0x000fe200078ec0ff */
[C---:B------:R-:W-:Y:S01]  /*6e20*/  FMUL R29, R38.reuse, R33 ;  /* 0x00000021261d7220 */ /* 0x040fe20000400000 */
[----:B------:R-:W-:Y:S01]  /*6e30*/  SHF.L.U32 R45, R75, 0x10, RZ ;  /* 0x000000104b2d7819 */ /* 0x000fe200000006ff */
[C---:B------:R-:W-:Y:S01]  /*6e40*/  FMUL R30, R38.reuse, R34 ;  /* 0x00000022261e7220 */ /* 0x040fe20000400000 */
[----:B------:R-:W-:Y:S01]  /*6e50*/  FFMA R31, R41, R40, R31 ;  /* 0x00000028291f7223 */ /* 0x000fe2000000001f */
[----:B------:R-:W-:Y:S01]  /*6e60*/  FMUL R35, R38, R35 ;  /* 0x0000002326237220 */ /* 0x000fe20000400000 */
[----:B------:R-:W-:Y:S01]  /*6e70*/  F2FP.BF16.F32.PACK_AB R101, R23, R18 ;  /* 0x000000121765723e */ /* 0x000fe200000010ff */
[----:B------:R-:W-:Y:S01]  /*6e80*/  FFMA R28, R41, R43, R28 ;  /* 0x0000002b291c7223 */ /* 0x000fe2000000001c */
[----:B------:R-:W-:Y:S01]  /*6e90*/  F2FP.BF16.F32.PACK_AB R102, R21, R20 ;  /* 0x000000141566723e */ /* 0x000fe200000010ff */
[----:B------:R-:W-:Y:S01]  /*6ea0*/  FFMA R29, R41, R42, R29 ;  /* 0x0000002a291d7223 */ /* 0x000fe2000000001d */
[----:B------:R-:W-:Y:S01]  /*6eb0*/  F2FP.BF16.F32.PACK_AB R103, R27, R22 ;  /* 0x000000161b67723e */ /* 0x000fe200000010ff */
[C---:B------:R-:W-:Y:S01]  /*6ec0*/  FFMA R30, R41.reuse, R45, R30 ;  /* 0x0000002d291e7223 */ /* 0x040fe2000000001e */
[----:B------:R-:W-:Y:S01]  /*6ed0*/  FFMA R35, R41, R44, R35 ;  /* 0x0000002c29237223 */ /* 0x000fe20000000023 */
[----:B------:R-:W-:Y:S02]  /*6ee0*/  F2FP.BF16.F32.PACK_AB R104, R25, R24 ;  /* 0x000000181968723e */ /* 0x000fe400000010ff */
[----:B------:R1:W-:Y:S01]  /*6ef0*/  STS.128 [R92+0x20], R100 ;  /* 0x000020645c007388 */ /* 0x0003e20000000c00 */
[----:B------:R-:W-:Y:S02]  /*6f00*/  F2FP.BF16.F32.PACK_AB R105, R31, R26 ;  /* 0x0000001a1f69723e */ /* 0x000fe400000010ff */
[----:B------:R-:W-:Y:S02]  /*6f10*/  F2FP.BF16.F32.PACK_AB R106, R29, R28 ;  /* 0x0000001c1d6a723e */ /* 0x000fe400000010ff */
[----:B------:R-:W-:Y:S05]  /*6f20*/  F2FP.BF16.F32.PACK_AB R107, R35, R30 ;  /* 0x0000001e236b723e */ /* 0x000fea00000010ff */
[----:B------:R1:W-:Y:S01]  /*6f30*/  STS.128 [R88+0x30], R104 ;  /* 0x0000306858007388 */ /* 0x0003e20000000c00 */
[----:B------:R-:W-:Y:S01]  /*6f40*/  @!PT LDS RZ, [RZ] ;  /* 0x00000000fffff984 */ /* 0x000fe20000000800 */
[----:B------:R-:W-:Y:S01]  /*6f50*/  @!PT LDS RZ, [RZ] ;  /* 0x00000000fffff984 */ /* 0x000fe20000000800 */
[----:B------:R-:W-:Y:S01]  /*6f60*/  @!PT LDS RZ, [RZ] ;  /* 0x00000000fffff984 */ /* 0x000fe20000000800 */
[----:B------:R-:W-:Y:S01]  /*6f70*/  @!PT LDS RZ, [RZ] ;  /* 0x00000000fffff984 */ /* 0x000fe20000000800 */
[----:B------:R3:W-:Y:S07]  /*6f80*/  MEMBAR.ALL.CTA ;  /* 0x0000000000007992 */ /* 0x0007ee0000008000 */
[----:B---3--:R-:W3:Y:S02]  /*6f90*/  FENCE.VIEW.ASYNC.S ;  /* 0x00000000000073c6 */ /* 0x008ee40000000000 */
[----:B---3--:R-:W-:Y:S06]  /*6fa0*/  BAR.SYNC.DEFER_BLOCKING 0x1, 0x80 ;  /* 0x0042000000007b1d */ /* 0x008fec0000010000 */
[----:B------:R-:W-:Y:S05]  /*6fb0*/  @P0 BRA `(.L_x_116) ;  /* 0x0000000000280947 */ /* 0x000fea0003800000 */
[----:B------:R-:W3:Y:S01]  /*6fc0*/  LDCU.64 UR6, c[0x0][0x348] ;  /* 0x00006900ff0677ac */ /* 0x000ee20008000a00 */
[----:B------:R-:W-:Y:S01]  /*6fd0*/  UIADD3 UR4, UPT, UPT, UR44, 0x200, URZ ;  /* 0x000002002c047890 */ /* 0x000fe2000fffe0ff */
[----:B------:R-:W-:Y:S05]  /*6fe0*/  UMOV UR51, UR36 ;  /* 0x0000002400337c82 */ /* 0x000fea0008000000 */
[----:B------:R-:W-:Y:S04]  /*6ff0*/  MOV R85, UR4 ;  /* 0x0000000400557c02 */ /* 0x000fe80008000f00 */
[----:B------:R-:W-:Y:S01]  /*7000*/  R2UR UR48, R85 ;  /* 0x00000000553072ca */ /* 0x000fe200000e0000 */
[----:B---3--:R-:W-:Y:S04]  /*7010*/  UIADD3 UR4, UP0, UPT, UR6, 0x680, URZ ;  /* 0x0000068006047890 */ /* 0x008fe8000ff1e0ff */
[----:B------:R-:W-:Y:S09]  /*7020*/  UIADD3.X UR5, UPT, UPT, URZ, UR7, URZ, UP0, !UPT ;  /* 0x00000007ff057290 */ /* 0x000ff200087fe4ff */
[----:B------:R3:W-:Y:S01]  /*7030*/  UTMASTG.3D [UR48], [UR4] ;  /* 0x00000030040073b5 */ /* 0x0007e20008010000 */
[----:B------:R0:W-:Y:S01]  /*7040*/  UTMACMDFLUSH ;  /* 0x00000000000079b7 */ /* 0x0001e20000000000 */
[----:B---3--:R-:W-:Y:S04]  /*7050*/  DEPBAR.LE SB0, 0x1 ;  /* 0x000080400000791a */ /* 0x008fe80000000000 */
.L_x_116:
[----:B------:R-:W-:Y:S05]  /*7060*/  BSYNC.RECONVERGENT B0 ;  /* 0x0000000000007941 */ /* 0x000fea0003800200 */
.L_x_115:
[----:B------:R-:W-:Y:S01]  /*7070*/  BAR.SYNC.DEFER_BLOCKING 0x1, 0x80 ;  /* 0x0042000000007b1d */ /* 0x000fe20000010000 */
[----:B------:R-:W-:Y:S01]  /*7080*/  ISETP.NE.AND P1, PT, R97, RZ, PT ;  /* 0x000000ff6100720c */ /* 0x000fe20003f25270 */
[----:B------:R-:W-:Y:S01]  /*7090*/  UISETP.NE.AND UP0, UPT, UR47, URZ, UPT ;  /* 0x000000ff2f00728c */ /* 0x000fe2000bf05270 */
[----:B------:R-:W-:Y:S11]  /*70a0*/  LEA R3, R47, UR44, 0x3 ;  /* 0x0000002c2f037c11 */ /* 0x000ff6000f8e18ff */
[----:B------:R-:W-:Y:S01]  /*70b0*/  @P1 SHF.L.U32 R4, R91, 0x1f, RZ ;  /* 0x0000001f5b041819 */ /* 0x000fe200000006ff */
[----:B------:R-:W-:Y:S06]  /*70c0*/  BRA.U !UP0, `(.L_x_117) ;  /* 0x0000000108247547 */ /* 0x000fec000b800000 */
[----:B------:R-:W3:Y:S01]  /*70d0*/  S2R R0, SR_CgaCtaId ;  /* 0x0000000000007919 */ /* 0x000ee20000008800 */
[----:B------:R-:W-:Y:S01]  /*70e0*/  IMAD.U32 R2, RZ, RZ, UR46 ;  /* 0x0000002eff027e24 */ /* 0x000fe2000f8e00ff */
[----:B------:R-:W-:Y:S04]  /*70f0*/  UIADD3 UR4, UPT, UPT, UR46, 0x1, URZ ;  /* 0x000000012e047890 */ /* 0x000fe8000fffe0ff */
[----:B------:R-:W-:Y:S01]  /*7100*/  @P1 LEA R2, R2, UR44, 0x3 ;  /* 0x0000002c02021c11 */ /* 0x000fe2000f8e18ff */
[----:B------:R-:W-:Y:S04]  /*7110*/  UISETP.NE.AND UP0, UPT, UR4, 0x4, UPT ;  /* 0x000000040400788c */ /* 0x000fe8000bf05270 */
[----:B------:R-:W-:Y:S01]  /*7120*/  @P1 VIADD R5, R2, 0x50 ;  /* 0x0000005002051836 */ /* 0x000fe20000000000 */
[----:B------:R-:W-:Y:S04]  /*7130*/  USEL UR46, UR4, URZ, UP0 ;  /* 0x000000ff042e7287 */ /* 0x000fe80008000000 */
[----:B---3--:R-:W-:Y:S04]  /*7140*/  @P1 PRMT R0, R0, 0x654, R5 ;  /* 0x0000065400001816 */ /* 0x008fe80000000005 */
[----:B------:R3:W-:Y:S04]  /*7150*/  @P1 SYNCS.ARRIVE.TRANS64.RED.A1T0 RZ, [R0+URZ], RZ ;  /* 0x000000ff00ff19a7 */ /* 0x0007e800081004ff */
.L_x_117:
[----:B------:R-:W4:Y:S01]  /*7160*/  @P1 SYNCS.PHASECHK.TRANS64.TRYWAIT P0, [R3+URZ+0x30], R4 ;  /* 0x00003004030015a7 */ /* 0x000f2200080011ff */
[----:B------:R-:W-:Y:S01]  /*7170*/  BSSY B1, `(.L_x_118) ;  /* 0x0000016000017945 */ /* 0x000fe20003800000 */
[----:B----4-:R-:W-:Y:S03]  /*7180*/  @P1 SEL R46, RZ, 0x1, !P0 ;  /* 0x00000001ff2e1807 */ /* 0x010fe60004000000 */
[----:B------:R-:W-:Y:S05]  /*7190*/  @!P1 BRA `(.L_x_119) ;  /* 0x00000000004c9947 */ /* 0x000fea0003800000 */
[----:B------:R-:W-:Y:S01]  /*71a0*/  ISETP.NE.AND P0, PT, R46, RZ, PT ;  /* 0x000000ff2e00720c */ /* 0x000fe20003f05270 */
[----:B------:R-:W-:Y:S01]  /*71b0*/  BSSY B0, `(.L_x_120) ;  /* 0x000000b000007945 */ /* 0x000fe20003800000 */
[----:B------:R-:W-:Y:S11]  /*71c0*/  ISETP.NE.AND P1, PT, R60, RZ, PT ;  /* 0x000000ff3c00720c */ /* 0x000ff60003f25270 */
[----:B------:R-:W-:Y:S02]  /*71d0*/  @!UPT UIADD3 URZ, UPT, UPT, URZ, URZ, URZ ;  /* 0x000000fffffff290 */ /* 0x000fe4000fffe0ff */
[C---:B------:R-:W-:Y:S01]  /*71e0*/  @P1 IMAD R6, R47.reuse, 0x2000, R94 ;  /* 0x000020002f061824 */ /* 0x040fe200078e025e */
[C---:B------:R-:W-:Y:S01]  /*71f0*/  @P1 LEA R4, R47.reuse, R92, 0xd ;  /* 0x0000005c2f041211 */ /* 0x040fe200078e68ff */
[C---:B------:R-:W-:Y:S02]  /*7200*/  @P1 IMAD R5, R47.reuse, 0x2000, R93 ;  /* 0x000020002f051824 */ /* 0x040fe400078e025d */
[----:B------:R-:W-:Y:S01]  /*7210*/  @P1 IMAD R2, R47, 0x2000, R88 ;  /* 0x000020002f021824 */ /* 0x000fe200078e0258 */
[----:B------:R-:W-:Y:S06]  /*7220*/  @P0 BRA `(.L_x_121) ;  /* 0x00000000000c0947 */ /* 0x000fec0003800000 */
[----:B---3--:R-:W-:Y:S04]  /*7230*/  SHF.L.U32 R0, R91, 0x1f, RZ ;  /* 0x0000001f5b007819 */ /* 0x008fe800000006ff */
[----:B------:R-:W3:Y:S02]  /*7240*/  SYNCS.PHASECHK.TRANS64.TRYWAIT P0, [R3+URZ+0x30], R0 ;  /* 0x00003000030075a7 */ /* 0x000ee400080011ff */
[----:B---3--:R-:W-:Y:S05]  /*7250*/  @!P0 BRA `(.L_x_122) ;  /* 0x0000003000b08947 */ /* 0x008fea0003800000 */
.L_x_121:
[----:B------:R-:W-:Y:S05]  /*7260*/  BSYNC B0 ;  /* 0x0000000000007941 */ /* 0x000fea0003800000 */
.L_x_120:
[----:B------:R-:W-:Y:S02]  /*7270*/  ISETP.NE.AND P0, PT, R60, RZ, PT ;  /* 0x000000ff3c00720c */ /* 0x000fe40003f05270 */
[----:B------:R-:W-:Y:S11]  /*7280*/  IADD3 R47, PT, PT, R47, 0x1, RZ ;  /* 0x000000012f2f7810 */ /* 0x000ff60007ffe0ff */
[----:B------:R4:W1:Y:S04]  /*7290*/  @P0 LDS.128 R48, [R6] ;  /* 0x0000000006300984 */ /* 0x0008680000000c00 */
[----:B------:R4:W1:Y:S04]  /*72a0*/  @P0 LDS.128 R56, [R5+0x10] ;  /* 0x0000100005380984 */ /* 0x0008680000000c00 */
[----:B------:R4:W1:Y:S04]  /*72b0*/  @P0 LDS.128 R64, [R4+0x20] ;  /* 0x0000200004400984 */ /* 0x0008680000000c00 */
[----:B------:R4:W1:Y:S02]  /*72c0*/  @P0 LDS.128 R72, [R2+0x30] ;  /* 0x0000300002480984 */ /* 0x0008640000000c00 */
.L_x_119:
[----:B------:R-:W-:Y:S05]  /*72d0*/  BSYNC B1 ;  /* 0x0000000000017941 */ /* 0x000fea0003800000 */
.L_x_118:
[----:B---3--:R-:W-:Y:S05]  /*72e0*/  VIADD R0, R39, 0x20 ;  /* 0x0000002027007836 */ /* 0x008fea0000000000 */
[----:B------:R-:W-:Y:S04]  /*72f0*/  SHF.R.U32.HI R0, RZ, 0x15, R0 ;  /* 0x00000015ff007819 */ /* 0x000fe80000011600 */
[----:B------:R-:W-:Y:S11]  /*7300*/  LOP3.LUT P0, RZ, R0, 0x3, R81, 0x48, !PT ;  /* 0x0000000300ff7812 */ /* 0x000ff60007804851 */
[----:B------:R-:W-:Y:S02]  /*7310*/  @!UPT UIADD3 URZ, UPT, UPT, URZ, URZ, URZ ;  /* 0x000000fffffff290 */ /* 0x000fe4000fffe0ff */
[----:B------:R-:W-:Y:S05]  /*7320*/  @!P0 BRA `(.L_x_123) ;  /* 0x0000000000408947 */ /* 0x000fea0003800000 */
[----:B------:R-:W3:Y:S01]  /*7330*/  LDCU.64 UR8, c[0x4][0x70] ;  /* 0x01000e00ff0877ac */ /* 0x000ee20008000a00 */
[----:B------:R-:W-:Y:S01]  /*7340*/  MOV R3, 0x0 ;  /* 0x0000000000037802 */ /* 0x000fe20000000f00 */
[----:B------:R-:W-:Y:S02]  /*7350*/  HFMA2 R12, -RZ, RZ, 0, 5.9604644775390625e-08 ;  /* 0x00000001ff0c7431 */ /* 0x000fe400000001ff */
[----:B------:R-:W-:Y:S02]  /*7360*/  IMAD.MOV.U32 R8, RZ, RZ, 0x192 ;  /* 0x00000192ff087424 */ /* 0x000fe400078e00ff */
[----:B------:R-:W-:Y:S01]  /*7370*/  IMAD.MOV.U32 R13, RZ, RZ, RZ ;  /* 0x000000ffff0d7224 */ /* 0x000fe200078e00ff */
[----:B------:R-:W5:Y:S01]  /*7380*/  LDCU.64 UR6, c[0x4][0x78] ;  /* 0x01000f00ff0677ac */ /* 0x000f620008000a00 */
[----:B----4-:R-:W4:Y:S01]  /*7390*/  LDC.64 R2, c[0x4][R3] ;  /* 0x0100000003027b82 */ /* 0x010f220000000a00 */
[----:B------:R-:W2:Y:S01]  /*73a0*/  LDCU.64 UR4, c[0x4][0x10] ;  /* 0x01000200ff0477ac */ /* 0x000ea20008000a00 */
[----:B---3--:R-:W-:Y:S01]  /*73b0*/  MOV R5, UR9 ;  /* 0x0000000900057c02 */ /* 0x008fe20008000f00 */
[----:B------:R-:W-:Y:S01]  /*73c0*/  IMAD.U32 R4, RZ, RZ, UR8 ;  /* 0x00000008ff047e24 */ /* 0x000fe2000f8e00ff */
[----:B-----5:R-:W-:Y:S01]  /*73d0*/  MOV R7, UR7 ;  /* 0x0000000700077c02 */ /* 0x020fe20008000f00 */
[----:B------:R-:W-:Y:S01]  /*73e0*/  IMAD.U32 R6, RZ, RZ, UR6 ;  /* 0x00000006ff067e24 */ /* 0x000fe2000f8e00ff */
[----:B--2---:R-:W-:Y:S01]  /*73f0*/  MOV R11, UR5 ;  /* 0x00000005000b7c02 */ /* 0x004fe20008000f00 */
[----:B------:R-:W-:Y:S02]  /*7400*/  IMAD.U32 R10, RZ, RZ, UR4 ;  /* 0x00000004ff0a7e24 */ /* 0x000fe4000f8e00ff */
[----:B------:R-:W-:Y:S07]  /*7410*/  LEPC R20, `(.L_x_123) ;  /* 0x000000001014794e */ /* 0x000fee0000000000 */
[----:B-1--4-:R-:W-:Y:S05]  /*7420*/  CALL.ABS.NOINC R2 ;  /* 0x0000000002007343 */ /* 0x012fea0003c00000 */
.L_x_123:
[C---:B-1----:R-:W-:Y:S01]  /*7430*/  SHF.L.U32 R40, R48.reuse, 0x10, RZ ;  /* 0x0000001030287819 */ /* 0x042fe200000006ff */
[----:B------:R-:W-:Y:S05]  /*7440*/  WARPSYNC.ALL ;  /* 0x0000000000007948 */ /* 0x000fea0003800000 */
[----:B------:R-:W-:Y:S01]  /*7450*/  R2UR UR4, R39 ;  /* 0x00000000270472ca */ /* 0x000fe200000e0000 */
[----:B------:R-:W1:Y:S01]  /*7460*/  S2R R99, SR_CgaCtaId ;  /* 0x0000000000637919 */ /* 0x000e620000008800 */
[----:B------:R-:W-:Y:S01]  /*7470*/  LOP3.LUT R43, R48, 0xffff0000, RZ, 0xc0, !PT ;  /* 0xffff0000302b7812 */ /* 0x000fe200078ec0ff */
[----:B------:R-:W-:Y:S01]  /*7480*/  BSSY.RECONVERGENT B0, `(.L_x_124) ;  /* 0x000008e000007945 */ /* 0x000fe20003800200 */
[----:B------:R-:W-:Y:S02]  /*7490*/  LOP3.LUT R42, R49, 0xffff0000, RZ, 0xc0, !PT ;  /* 0xffff0000312a7812 */ /* 0x000fe400078ec0ff */
[----:B------:R-:W-:Y:S02]  /*74a0*/  LOP3.LUT R44, R50, 0xffff0000, RZ, 0xc0, !PT ;  /* 0xffff0000322c7812 */ /* 0x000fe400078ec0ff */
[----:B------:R-:W-:Y:S02]  /*74b0*/  SHF.L.U32 R45, R59, 0x10, RZ ;  /* 0x000000103b2d7819 */ /* 0x000fe400000006ff */
[----:B------:R-:W-:Y:S02]  /*74c0*/  ISETP.NE.AND P6, PT, R97, RZ, PT ;  /* 0x000000ff6100720c */ /* 0x000fe40003fc5270 */
[----:B------:R-:W-:Y:S01]  /*74d0*/  ISETP.NE.AND P0, PT, R96, RZ, PT ;  /* 0x000000ff6000720c */ /* 0x000fe20003f05270 */
[----:B----4-:R-:W3:Y:S01]  /*74e0*/  LDTM.x32 R4, tmem[UR4+0x20] ;  /* 0x00002004000479ee */ /* 0x010ee200082c0000 */
[----:B------:R-:W-:Y:S02]  /*74f0*/  MOV R61, UR46 ;  /* 0x0000002e003d7c02 */ /* 0x000fe40008000f00 */
[----:B------:R-:W-:Y:S07]  /*7500*/  LEA R62, R47, UR44, 0x3 ;  /* 0x0000002c2f3e7c11 */ /* 0x000fee000f8e18ff */
[----:B------:R-:W-:Y:S04]  /*7510*/  @P6 LEA R61, R61, UR44, 0x3 ;  /* 0x0000002c3d3d6c11 */ /* 0x000fe8000f8e18ff */
[----:B------:R-:W-:Y:S02]  /*7520*/  @P6 IADD3 R104, PT, PT, R61, 0x50, RZ ;  /* 0x000000503d686810 */ /* 0x000fe40007ffe0ff */
[----:B------:R-:W-:Y:S02]  /*7530*/  @P6 SHF.L.U32 R61, R91, 0x1f, RZ ;  /* 0x0000001f5b3d6819 */ /* 0x000fe400000006ff */
[----:B-1----:R-:W-:Y:S01]  /*7540*/  @P6 PRMT R104, R99, 0x654, R104 ;  /* 0x0000065463686816 */ /* 0x002fe20000000068 */
[C---:B---3--:R-:W-:Y:S01]  /*7550*/  FMUL R0, R38.reuse, R4 ;  /* 0x0000000426007220 */ /* 0x048fe20000400000 */
[C---:B------:R-:W-:Y:S01]  /*7560*/  FMUL R2, R38.reuse, R5 ;  /* 0x0000000526027220 */ /* 0x040fe20000400000 */
[C---:B------:R-:W-:Y:S01]  /*7570*/  FMUL R3, R38.reuse, R6 ;  /* 0x0000000626037220 */ /* 0x040fe20000400000 */
[C---:B------:R-:W-:Y:S01]  /*7580*/  FMUL R7, R38.reuse, R7 ;  /* 0x0000000726077220 */ /* 0x040fe20000400000 */
[----:B------:R-:W-:Y:S01]  /*7590*/  FFMA R0, R41, R40, R0 ;  /* 0x0000002829007223 */ /* 0x000fe20000000000 */
[----:B------:R-:W-:Y:S01]  /*75a0*/  SHF.L.U32 R40, R49, 0x10, RZ ;  /* 0x0000001031287819 */ /* 0x000fe200000006ff */
[----:B------:R-:W-:Y:S01]  /*75b0*/  FFMA R2, R41, R43, R2 ;  /* 0x0000002b29027223 */ /* 0x000fe20000000002 */
[----:B------:R-:W-:Y:S01]  /*75c0*/  SHF.L.U32 R43, R51, 0x10, RZ ;  /* 0x00000010332b7819 */ /* 0x000fe200000006ff */
[C---:B------:R-:W-:Y:S01]  /*75d0*/  FMUL R4, R38.reuse, R8 ;  /* 0x0000000826047220 */ /* 0x040fe20000400000 */
[----:B------:R-:W-:Y:S01]  /*75e0*/  FMUL R5, R38, R9 ;  /* 0x0000000926057220 */ /* 0x000fe20000400000 */
[C---:B------:R-:W-:Y:S01]  /*75f0*/  FFMA R3, R41.reuse, R40, R3 ;  /* 0x0000002829037223 */ /* 0x040fe20000000003 */
[----:B------:R-:W-:Y:S01]  /*7600*/  SHF.L.U32 R40, R50, 0x10, RZ ;  /* 0x0000001032287819 */ /* 0x000fe200000006ff */
[----:B------:R-:W-:Y:S01]  /*7610*/  FFMA R7, R41, R42, R7 ;  /* 0x0000002a29077223 */ /* 0x000fe20000000007 */
[----:B------:R-:W-:Y:S01]  /*7620*/  LOP3.LUT R42, R51, 0xffff0000, RZ, 0xc0, !PT ;  /* 0xffff0000332a7812 */ /* 0x000fe200078ec0ff */
[----:B------:R-:W-:Y:S01]  /*7630*/  FMUL R6, R38, R10 ;  /* 0x0000000a26067220 */ /* 0x000fe20000400000 */
[----:B------:R-:W-:Y:S01]  /*7640*/  F2FP.BF16.F32.PACK_AB R52, R2, R0 ;  /* 0x000000000234723e */ /* 0x000fe200000010ff */
        /* <DEDUP_REMOVED lines=18> */
[C---:B------:R-:W-:Y:S01]  /*7770*/  LOP3.LUT R42, R58.reuse, 0xffff0000, RZ, 0xc0, !PT ;  /* 0xffff00003a2a7812 */ /* 0x040fe200078ec0ff */
[----:B------:R-:W-:Y:S01]  /*7780*/  FFMA R10, R41, R43, R10 ;  /* 0x0000002b290a7223 */ /* 0x000fe2000000000a */
[----:B------:R-:W-:Y:S01]  /*7790*/  SHF.L.U32 R43, R58, 0x10, RZ ;  /* 0x000000103a2b7819 */ /* 0x000fe200000006ff */
[C---:B------:R-:W-:Y:S01]  /*77a0*/  FMUL R15, R38.reuse, R15 ;  /* 0x0000000f260f7220 */ /* 0x040fe20000400000 */
[----:B------:R-:W-:Y:S01]  /*77b0*/  F2FP.BF16.F32.PACK_AB R68, R9, R8 ;  /* 0x000000080944723e */ /* 0x000fe200000010ff */
[C---:B------:R-:W-:Y:S01]  /*77c0*/  FMUL R12, R38.reuse, R16 ;  /* 0x00000010260c7220 */ /* 0x040fe20000400000 */
[----:B------:R-:W-:Y:S01]  /*77d0*/  FMUL R13, R38, R17 ;  /* 0x00000011260d7220 */ /* 0x000fe20000400000 */
[----:B------:R-:W-:Y:S01]  /*77e0*/  FFMA R15, R41, R40, R15 ;  /* 0x00000028290f7223 */ /* 0x000fe2000000000f */
[----:B------:R-:W-:Y:S01]  /*77f0*/  LOP3.LUT R40, R59, 0xffff0000, RZ, 0xc0, !PT ;  /* 0xffff00003b287812 */ /* 0x000fe200078ec0ff */
[----:B------:R-:W-:Y:S01]  /*7800*/  FFMA R12, R41, R43, R12 ;  /* 0x0000002b290c7223 */ /* 0x000fe2000000000c */
[----:B------:R-:W-:Y:S01]  /*7810*/  SHF.L.U32 R43, R64, 0x10, RZ ;  /* 0x00000010402b7819 */ /* 0x000fe200000006ff */
[----:B------:R-:W-:Y:S01]  /*7820*/  FMUL R14, R38, R18 ;  /* 0x00000012260e7220 */ /* 0x000fe20000400000 */
[----:B------:R-:W-:Y:S01]  /*7830*/  F2FP.BF16.F32.PACK_AB R69, R15, R10 ;  /* 0x0000000a0f45723e */ /* 0x000fe200000010ff */
[----:B------:R1:W-:Y:S01]  /*7840*/  STS.128 [R94+0x2000], R52 ;  /* 0x002000345e007388 */ /* 0x0003e20000000c00 */
[----:B------:R-:W-:Y:S01]  /*7850*/  FFMA R13, R41, R42, R13 ;  /* 0x0000002a290d7223 */ /* 0x000fe2000000000d */
[----:B------:R-:W-:Y:S01]  /*7860*/  LOP3.LUT R42, R64, 0xffff0000, RZ, 0xc0, !PT ;  /* 0xffff0000402a7812 */ /* 0x000fe200078ec0ff */
[C---:B------:R-:W-:Y:S01]  /*7870*/  FMUL R19, R38.reuse, R19 ;  /* 0x0000001326137220 */ /* 0x040fe20000400000 */
[C---:B------:R-:W-:Y:S01]  /*7880*/  FMUL R16, R38.reuse, R20 ;  /* 0x0000001426107220 */ /* 0x040fe20000400000 */
[C---:B------:R-:W-:Y:S01]  /*7890*/  FMUL R17, R38.reuse, R21 ;  /* 0x0000001526117220 */ /* 0x040fe20000400000 */
[----:B------:R-:W-:Y:S01]  /*78a0*/  F2FP.BF16.F32.PACK_AB R70, R13, R12 ;  /* 0x0000000c0d46723e */ /* 0x000fe200000010ff */
[----:B------:R-:W-:Y:S01]  /*78b0*/  FFMA R14, R41, R45, R14 ;  /* 0x0000002d290e7223 */ /* 0x000fe2000000000e */
[----:B------:R-:W-:Y:S01]  /*78c0*/  SHF.L.U32 R45, R65, 0x10, RZ ;  /* 0x00000010412d7819 */ /* 0x000fe200000006ff */
[----:B------:R-:W-:Y:S01]  /*78d0*/  FFMA R19, R41, R40, R19 ;  /* 0x0000002829137223 */ /* 0x000fe20000000013 */
[----:B------:R-:W-:Y:S01]  /*78e0*/  LOP3.LUT R40, R65, 0xffff0000, RZ, 0xc0, !PT ;  /* 0xffff000041287812 */ /* 0x000fe200078ec0ff */
[----:B------:R-:W-:Y:S01]  /*78f0*/  FFMA R16, R41, R43, R16 ;  /* 0x0000002b29107223 */ /* 0x000fe20000000010 */
[----:B------:R-:W-:Y:S01]  /*7900*/  SHF.L.U32 R43, R67, 0x10, RZ ;  /* 0x00000010432b7819 */ /* 0x000fe200000006ff */
[C---:B------:R-:W-:Y:S01]  /*7910*/  FMUL R18, R38.reuse, R22 ;  /* 0x0000001626127220 */ /* 0x040fe20000400000 */
[----:B------:R-:W-:Y:S01]  /*7920*/  F2FP.BF16.F32.PACK_AB R71, R19, R14 ;  /* 0x0000000e1347723e */ /* 0x000fe200000010ff */
[C---:B------:R-:W-:Y:S01]  /*7930*/  FFMA R17, R41.reuse, R42, R17 ;  /* 0x0000002a29117223 */ /* 0x040fe20000000011 */
[----:B------:R-:W-:Y:S01]  /*7940*/  FMUL R23, R38, R23 ;  /* 0x0000001726177220 */ /* 0x000fe20000400000 */
[----:B------:R-:W-:Y:S01]  /*7950*/  SHF.L.U32 R42, R66, 0x10, RZ ;  /* 0x00000010422a7819 */ /* 0x000fe200000006ff */
[----:B------:R-:W-:Y:S01]  /*7960*/  FMUL R20, R38, R24 ;  /* 0x0000001826147220 */ /* 0x000fe20000400000 */
[----:B------:R3:W-:Y:S01]  /*7970*/  STS.128 [R93+0x2010], R68 ;  /* 0x002010445d007388 */ /* 0x0007e20000000c00 */
[----:B------:R-:W-:Y:S01]  /*7980*/  FFMA R18, R41, R45, R18 ;  /* 0x0000002d29127223 */ /* 0x000fe20000000012 */
[----:B------:R-:W-:Y:S01]  /*7990*/  SHF.L.U32 R45, R75, 0x10, RZ ;  /* 0x000000104b2d7819 */ /* 0x000fe200000006ff */
[C---:B------:R-:W-:Y:S01]  /*79a0*/  FFMA R23, R41.reuse, R40, R23 ;  /* 0x0000002829177223 */ /* 0x040fe20000000017 */
[----:B------:R-:W-:Y:S01]  /*79b0*/  LOP3.LUT R40, R66, 0xffff0000, RZ, 0xc0, !PT ;  /* 0xffff000042287812 */ /* 0x000fe200078ec0ff */
[----:B------:R-:W-:Y:S01]  /*79c0*/  FFMA R20, R41, R42, R20 ;  /* 0x0000002a29147223 */ /* 0x000fe20000000014 */
[----:B------:R-:W-:Y:S01]  /*79d0*/  LOP3.LUT R42, R67, 0xffff0000, RZ, 0xc0, !PT ;  /* 0xffff0000432a7812 */ /* 0x000fe200078ec0ff */
[C---:B------:R-:W-:Y:S01]  /*79e0*/  FMUL R21, R38.reuse, R25 ;  /* 0x0000001926157220 */ /* 0x040fe20000400000 */
[C---:B------:R-:W-:Y:S01]  /*79f0*/  FMUL R22, R38.reuse, R26 ;  /* 0x0000001a26167220 */ /* 0x040fe20000400000 */
[C---:B------:R-:W-:Y:S01]  /*7a00*/  FMUL R27, R38.reuse, R27 ;  /* 0x0000001b261b7220 */ /* 0x040fe20000400000 */
[----:B------:R-:W-:Y:S01]  /*7a10*/  FMUL R24, R38, R28 ;  /* 0x0000001c26187220 */ /* 0x000fe20000400000 */
        /* <DEDUP_REMOVED lines=8> */
[----:B------:R-:W-:Y:S01]  /*7aa0*/  FFMA R24, R41, R40, R24 ;  /* 0x0000002829187223 */ /* 0x000fe20000000018 */
[----:B------:R-:W-:Y:S01]  /*7ab0*/  LOP3.LUT R40, R73, 0xffff0000, RZ, 0xc0, !PT ;  /* 0xffff000049287812 */ /* 0x000fe200078ec0ff */
[C---:B------:R-:W-:Y:S01]  /*7ac0*/  FFMA R25, R41.reuse, R42, R25 ;  /* 0x0000002a29197223 */ /* 0x040fe20000000019 */
[----:B------:R-:W-:Y:S01]  /*7ad0*/  FMUL R31, R38, R31 ;  /* 0x0000001f261f7220 */ /* 0x000fe20000400000 */
[C---:B------:R-:W-:Y:S01]  /*7ae0*/  FFMA R26, R41.reuse, R43, R26 ;  /* 0x0000002b291a7223 */ /* 0x040fe2000000001a */
[----:B------:R-:W-:Y:S01]  /*7af0*/  SHF.L.U32 R43, R74, 0x10, RZ ;  /* 0x000000104a2b7819 */ /* 0x000fe200000006ff */
[----:B------:R-:W-:Y:S01]  /*7b00*/  FMUL R28, R38, R32 ;  /* 0x00000020261c7220 */ /* 0x000fe20000400000 */
[----:B------:R-:W-:Y:S01]  /*7b10*/  LOP3.LUT R42, R74, 0xffff0000, RZ, 0xc0, !PT ;  /* 0xffff00004a2a7812 */ /* 0x000fe200078ec0ff */
[C---:B------:R-:W-:Y:S01]  /*7b20*/  FMUL R29, R38.reuse, R33 ;  /* 0x00000021261d7220 */ /* 0x040fe20000400000 */
[C---:B------:R-:W-:Y:S01]  /*7b30*/  FMUL R30, R38.reuse, R34 ;  /* 0x00000022261e7220 */ /* 0x040fe20000400000 */
[----:B------:R-:W-:Y:S01]  /*7b40*/  FFMA R31, R41, R40, R31 ;  /* 0x00000028291f7223 */ /* 0x000fe2000000001f */
[----:B------:R-:W-:Y:S01]  /*7b50*/  FMUL R35, R38, R35 ;  /* 0x0000002326237220 */ /* 0x000fe20000400000 */
[----:B-1----:R-:W-:Y:S01]  /*7b60*/  F2FP.BF16.F32.PACK_AB R52, R17, R16 ;  /* 0x000000101134723e */ /* 0x002fe200000010ff */
[----:B------:R-:W-:Y:S01]  /*7b70*/  FFMA R28, R41, R43, R28 ;  /* 0x0000002b291c7223 */ /* 0x000fe2000000001c */
[----:B------:R-:W-:Y:S01]  /*7b80*/  F2FP.BF16.F32.PACK_AB R53, R23, R18 ;  /* 0x000000121735723e */ /* 0x000fe200000010ff */
[----:B------:R-:W-:Y:S01]  /*7b90*/  FFMA R29, R41, R42, R29 ;  /* 0x0000002a291d7223 */ /* 0x000fe2000000001d */
[----:B------:R-:W-:Y:S01]  /*7ba0*/  F2FP.BF16.F32.PACK_AB R54, R21, R20 ;  /* 0x000000141536723e */ /* 0x000fe200000010ff */
[----:B------:R-:W-:Y:S01]  /*7bb0*/  FFMA R30, R41, R45, R30 ;  /* 0x0000002d291e7223 */ /* 0x000fe2000000001e */
[----:B------:R-:W-:Y:S01]  /*7bc0*/  F2FP.BF16.F32.PACK_AB R55, R27, R22 ;  /* 0x000000161b37723e */ /* 0x000fe200000010ff */
[----:B------:R-:W-:Y:S01]  /*7bd0*/  FFMA R35, R41, R44, R35 ;  /* 0x0000002c29237223 */ /* 0x000fe20000000023 */
[----:B------:R-:W-:Y:S02]  /*7be0*/  F2FP.BF16.F32.PACK_AB R100, R25, R24 ;  /* 0x000000181964723e */ /* 0x000fe400000010ff */
[----:B------:R-:W-:Y:S01]  /*7bf0*/  F2FP.BF16.F32.PACK_AB R101, R31, R26 ;  /* 0x0000001a1f65723e */ /* 0x000fe200000010ff */
[----:B------:R3:W-:Y:S01]  /*7c00*/  STS.128 [R92+0x2020], R52 ;  /* 0x002020345c007388 */ /* 0x0007e20000000c00 */
        /* <DEDUP_REMOVED lines=8> */
[----:B-1----:R-:W1:Y:S02]  /*7c90*/  FENCE.VIEW.ASYNC.S ;  /* 0x00000000000073c6 */ /* 0x002e640000000000 */
[----:B-1----:R-:W-:Y:S06]  /*7ca0*/  BAR.SYNC.DEFER_BLOCKING 0x1, 0x80 ;  /* 0x0042000000007b1d */ /* 0x002fec0000010000 */
[----:B------:R-:W-:Y:S05]  /*7cb0*/  @P0 BRA `(.L_x_125) ;  /* 0x0000000000280947 */ /* 0x000fea0003800000 */
[----:B------:R-:W1:Y:S01]  /*7cc0*/  LDCU.64 UR6, c[0x0][0x348] ;  /* 0x00006900ff0677ac */ /* 0x000e620008000a00 */
[----:B------:R-:W-:Y:S02]  /*7cd0*/  UIADD3 UR9, UPT, UPT, UR49, 0x20, URZ ;  /* 0x0000002031097890 */ /* 0x000fe4000fffe0ff */
[----:B------:R-:W-:Y:S01]  /*7ce0*/  UIADD3 UR8, UPT, UPT, UR44, 0x2200, URZ ;  /* 0x000022002c087890 */ /* 0x000fe2000fffe0ff */
[----:B------:R-:W-:Y:S01]  /*7cf0*/  UMOV UR10, UR50 ;  /* 0x00000032000a7c82 */ /* 0x000fe20008000000 */
[----:B------:R-:W-:Y:S01]  /*7d00*/  UMOV UR11, UR36 ;  /* 0x00000024000b7c82 */ /* 0x000fe20008000000 */
[----:B-1----:R-:W-:Y:S04]  /*7d10*/  UIADD3 UR4, UP0, UPT, UR6, 0x680, URZ ;  /* 0x0000068006047890 */ /* 0x002fe8000ff1e0ff */
[----:B------:R-:W-:Y:S09]  /*7d20*/  UIADD3.X UR5, UPT, UPT, URZ, UR7, URZ, UP0, !UPT ;  /* 0x00000007ff057290 */ /* 0x000ff200087fe4ff */
[----:B------:R1:W-:Y:S01]  /*7d30*/  UTMASTG.3D [UR8], [UR4] ;  /* 0x00000008040073b5 */ /* 0x0003e20008010000 */
[----:B------:R0:W-:Y:S01]  /*7d40*/  UTMACMDFLUSH ;  /* 0x00000000000079b7 */ /* 0x0001e20000000000 */
[----:B-1----:R-:W-:Y:S04]  /*7d50*/  DEPBAR.LE SB0, 0x1 ;  /* 0x000080400000791a */ /* 0x002fe80000000000 */
.L_x_125:
[----:B------:R-:W-:Y:S05]  /*7d60*/  BSYNC.RECONVERGENT B0 ;  /* 0x0000000000007941 */ /* 0x000fea0003800200 */
.L_x_124:
[----:B------:R-:W-:Y:S01]  /*7d70*/  BAR.SYNC.DEFER_BLOCKING 0x1, 0x80 ;  /* 0x0042000000007b1d */ /* 0x000fe20000010000 */
[----:B------:R-:W-:Y:S04]  /*7d80*/  UIADD3 UR4, UPT, UPT, UR46, 0x1, URZ ;  /* 0x000000012e047890 */ /* 0x000fe8000fffe0ff */
[----:B------:R-:W-:Y:S04]  /*7d90*/  UISETP.NE.AND UP0, UPT, UR4, 0x4, UPT ;  /* 0x000000040400788c */ /* 0x000fe8000bf05270 */
[----:B------:R-:W-:Y:S01]  /*7da0*/  USEL UR45, UR4, URZ, UP0 ;  /* 0x000000ff042d7287 */ /* 0x000fe20008000000 */
[----:B------:R1:W-:Y:S01]  /*7db0*/  @P6 SYNCS.ARRIVE.TRANS64.RED.A1T0 RZ, [R104+URZ], RZ ;  /* 0x000000ff68ff69a7 */ /* 0x0003e200081004ff */
[----:B------:R-:W-:Y:S01]  /*7dc0*/  BSSY B1, `(.L_x_126) ;  /* 0x0000017000017945 */ /* 0x000fe20003800000 */
[----:B------:R-:W4:Y:S02]  /*7dd0*/  @P6 SYNCS.PHASECHK.TRANS64.TRYWAIT P0, [R62+URZ+0x30], R61 ;  /* 0x0000303d3e0065a7 */ /* 0x000f2400080011ff */
[----:B----4-:R-:W-:Y:S01]  /*7de0*/  @P6 SEL R46, RZ, 0x1, !P0 ;  /* 0x00000001ff2e6807 */ /* 0x010fe20004000000 */
[----:B-1----:R-:W-:Y:S06]  /*7df0*/  @!P6 BRA `(.L_x_127) ;  /* 0x00000000004ce947 */ /* 0x002fec0003800000 */
        /* <DEDUP_REMOVED lines=9> */
[----:B------:R-:W-:Y:S04]  /*7e90*/  SHF.L.U32 R5, R91, 0x1f, RZ ;  /* 0x0000001f5b057819 */ /* 0x000fe800000006ff */
[----:B------:R-:W1:Y:S02]  /*7ea0*/  SYNCS.PHASECHK.TRANS64.TRYWAIT P0, [R62+URZ+0x30], R5 ;  /* 0x000030053e0075a7 */ /* 0x000e6400080011ff */
[----:B-1----:R-:W-:Y:S05]  /*7eb0*/  @!P0 BRA `(.L_x_130) ;  /* 0x0000002400ac8947 */ /* 0x002fea0003800000 */
.L_x_129:
[----:B------:R-:W-:Y:S05]  /*7ec0*/  BSYNC B0 ;  /* 0x0000000000007941 */ /* 0x000fea0003800000 */
.L_x_128:
[----:B------:R-:W-:Y:S02]  /*7ed0*/  ISETP.NE.AND P0, PT, R60, RZ, PT ;  /* 0x000000ff3c00720c */ /* 0x000fe40003f05270 */
[----:B------:R-:W-:Y:S11]  /*7ee0*/  IADD3 R47, PT, PT, R47, 0x1, RZ ;  /* 0x000000012f2f7810 */ /* 0x000ff60007ffe0ff */
[----:B------:R4:W1:Y:S04]  /*7ef0*/  @P0 LDS.128 R48, [R4] ;  /* 0x0000000004300984 */ /* 0x0008680000000c00 */
[----:B------:R4:W1:Y:S04]  /*7f00*/  @P0 LDS.128 R56, [R3+0x10] ;  /* 0x0000100003380984 */ /* 0x0008680000000c00 */
[----:B------:R4:W1:Y:S04]  /*7f10*/  @P0 LDS.128 R64, [R2+0x20] ;  /* 0x0000200002400984 */ /* 0x0008680000000c00 */
[----:B------:R4:W1:Y:S02]  /*7f20*/  @P0 LDS.128 R72, [R0+0x30] ;  /* 0x0000300000480984 */ /* 0x0008640000000c00 */
.L_x_127:
[----:B------:R-:W-:Y:S05]  /*7f30*/  BSYNC B1 ;  /* 0x0000000000017941 */ /* 0x000fea0003800000 */
.L_x_126:
[----:B----4-:R-:W-:Y:S05]  /*7f40*/  VIADD R0, R39, 0x40 ;  /* 0x0000004027007836 */ /* 0x010fea0000000000 */
[----:B------:R-:W-:Y:S04]  /*7f50*/  SHF.R.U32.HI R0, RZ, 0x15, R0 ;  /* 0x00000015ff007819 */ /* 0x000fe80000011600 */
[----:B------:R-:W-:Y:S11]  /*7f60*/  LOP3.LUT P0, RZ, R0, 0x3, R81, 0x48, !PT ;  /* 0x0000000300ff7812 */ /* 0x000ff60007804851 */
[----:B------:R-:W-:Y:S02]  /*7f70*/  @!UPT UIADD3 URZ, UPT, UPT, URZ, URZ, URZ ;  /* 0x000000fffffff290 */ /* 0x000fe4000fffe0ff */
[----:B------:R-:W-:Y:S05]  /*7f80*/  @!P0 BRA `(.L_x_131) ;  /* 0x0000000000408947 */ /* 0x000fea0003800000 */
[----:B------:R-:W1:Y:S01]  /*7f90*/  LDCU.64 UR8, c[0x4][0x70] ;  /* 0x01000e00ff0877ac */ /* 0x000e620008000a00 */
[----:B------:R-:W-:Y:S01]  /*7fa0*/  MOV R3, 0x0 ;  /* 0x0000000000037802 */ /* 0x000fe20000000f00 */
[----:B------:R-:W-:Y:S02]  /*7fb0*/  HFMA2 R12, -RZ, RZ, 0, 5.9604644775390625e-08 ;  /* 0x00000001ff0c7431 */ /* 0x000fe400000001ff */
[----:B------:R-:W-:Y:S02]  /*7fc0*/  IMAD.MOV.U32 R8, RZ, RZ, 0x192 ;  /* 0x00000192ff087424 */ /* 0x000fe400078e00ff */
[----:B------:R-:W-:Y:S01]  /*7fd0*/  IMAD.MOV.U32 R13, RZ, RZ, RZ ;  /* 0x000000ffff0d7224 */ /* 0x000fe200078e00ff */
[----:B------:R-:W4:Y:S01]  /*7fe0*/  LDCU.64 UR6, c[0x4][0x78] ;  /* 0x01000f00ff0677ac */ /* 0x000f220008000a00 */
[----:B------:R-:W2:Y:S01]  /*7ff0*/  LDC.64 R2, c[0x4][R3] ;  /* 0x0100000003027b82 */ /* 0x000ea20000000a00 */
[----:B------:R-:W5:Y:S01]  /*8000*/  LDCU.64 UR4, c[0x4][0x10] ;  /* 0x01000200ff0477ac */ /* 0x000f620008000a00 */
[----:B-1----:R-:W-:Y:S01]  /*8010*/  MOV R5, UR9 ;  /* 0x0000000900057c02 */ /* 0x002fe20008000f00 */
[----:B------:R-:W-:Y:S01]  /*8020*/  IMAD.U32 R4, RZ, RZ, UR8 ;  /* 0x00000008ff047e24 */ /* 0x000fe2000f8e00ff */
[----:B----4-:R-:W-:Y:S01]  /*8030*/  MOV R7, UR7 ;  /* 0x0000000700077c02 */ /* 0x010fe20008000f00 */
[----:B------:R-:W-:Y:S01]  /*8040*/  IMAD.U32 R6, RZ, RZ, UR6 ;  /* 0x00000006ff067e24 */ /* 0x000fe2000f8e00ff */
[----:B-----5:R-:W-:Y:S01]  /*8050*/  MOV R11, UR5 ;  /* 0x00000005000b7c02 */ /* 0x020fe20008000f00 */
[----:B------:R-:W-:Y:S02]  /*8060*/  IMAD.U32 R10, RZ, RZ, UR4 ;  /* 0x00000004ff0a7e24 */ /* 0x000fe4000f8e00ff */
[----:B------:R-:W-:Y:S07]  /*8070*/  LEPC R20, `(.L_x_131) ;  /* 0x000000001014794e */ /* 0x000fee0000000000 */
[----:B--23--:R-:W-:Y:S05]  /*8080*/  CALL.ABS.NOINC R2 ;  /* 0x0000000002007343 */ /* 0x00cfea0003c00000 */
.L_x_131:
[C---:B-1----:R-:W-:Y:S01]  /*8090*/  SHF.L.U32 R40, R48.reuse, 0x10, RZ ;  /* 0x0000001030287819 */ /* 0x042fe200000006ff */
[----:B------:R-:W-:Y:S05]  /*80a0*/  WARPSYNC.ALL ;  /* 0x0000000000007948 */ /* 0x000fea0003800000 */
[----:B------:R-:W-:Y:S01]  /*80b0*/  R2UR UR4, R39 ;  /* 0x00000000270472ca */ /* 0x000fe200000e0000 */
[----:B------:R-:W-:Y:S01]  /*80c0*/  BSSY.RECONVERGENT B0, `(.L_x_132) ;  /* 0x000008f000007945 */ /* 0x000fe20003800200 */
[----:B------:R-:W-:Y:S02]  /*80d0*/  LOP3.LUT R43, R48, 0xffff0000, RZ, 0xc0, !PT ;  /* 0xffff0000302b7812 */ /* 0x000fe400078ec0ff */
[----:B------:R-:W-:Y:S02]  /*80e0*/  SHF.L.U32 R42, R49, 0x10, RZ ;  /* 0x00000010312a7819 */ /* 0x000fe400000006ff */
[C---:B------:R-:W-:Y:S02]  /*80f0*/  SHF.L.U32 R45, R51.reuse, 0x10, RZ ;  /* 0x00000010332d7819 */ /* 0x040fe400000006ff */
[----:B------:R-:W-:Y:S02]  /*8100*/  LOP3.LUT R44, R51, 0xffff0000, RZ, 0xc0, !PT ;  /* 0xffff0000332c7812 */ /* 0x000fe400078ec0ff */
[----:B------:R-:W-:Y:S02]  /*8110*/  ISETP.NE.AND P6, PT, R97, RZ, PT ;  /* 0x000000ff6100720c */ /* 0x000fe40003fc5270 */
[----:B------:R-:W-:Y:S01]  /*8120*/  ISETP.NE.AND P0, PT, R96, RZ, PT ;  /* 0x000000ff6000720c */ /* 0x000fe20003f05270 */
[----:B------:R-:W1:Y:S01]  /*8130*/  LDTM.x32 R4, tmem[UR4+0x40] ;  /* 0x00004004000479ee */ /* 0x000e6200082c0000 */
[----:B------:R-:W-:Y:S09]  /*8140*/  MOV R61, UR45 ;  /* 0x0000002d003d7c02 */ /* 0x000ff20008000f00 */
[----:B------:R-:W-:Y:S02]  /*8150*/  @P6 LEA R61, R61, UR44, 0x3 ;  /* 0x0000002c3d3d6c11 */ /* 0x000fe4000f8e18ff */
[----:B------:R-:W-:Y:S02]  /*8160*/  @P6 SHF.L.U32 R104, R91, 0x1f, RZ ;  /* 0x0000001f5b686819 */ /* 0x000fe400000006ff */
[----:B------:R-:W-:Y:S02]  /*8170*/  @P6 IADD3 R62, PT, PT, R61, 0x50, RZ ;  /* 0x000000503d3e6810 */ /* 0x000fe40007ffe0ff */
[----:B------:R-:W-:Y:S02]  /*8180*/  LEA R61, R47, UR44, 0x3 ;  /* 0x0000002c2f3d7c11 */ /* 0x000fe4000f8e18ff */
[----:B------:R-:W-:Y:S01]  /*8190*/  @P6 PRMT R62, R99, 0x654, R62 ;  /* 0x00000654633e6816 */ /* 0x000fe2000000003e */
[C---:B-1----:R-:W-:Y:S01]  /*81a0*/  FMUL R0, R38.reuse, R4 ;  /* 0x0000000426007220 */ /* 0x042fe20000400000 */
[C---:B------:R-:W-:Y:S01]  /*81b0*/  FMUL R2, R38.reuse, R5 ;  /* 0x0000000526027220 */ /* 0x040fe20000400000 */
[C---:B------:R-:W-:Y:S01]  /*81c0*/  FMUL R3, R38.reuse, R6 ;  /* 0x0000000626037220 */ /* 0x040fe20000400000 */
        /* <DEDUP_REMOVED lines=8> */
[----:B---3--:R-:W-:Y:S01]  /*8250*/  F2FP.BF16.F32.PACK_AB R68, R2, R0 ;  /* 0x000000000244723e */ /* 0x008fe200000010ff */
[----:B------:R-:W-:Y:S01]  /*8260*/  FMUL R5, R38, R9 ;  /* 0x0000000926057220 */ /* 0x000fe20000400000 */
[C---:B------:R-:W-:Y:S01]  /*8270*/  FFMA R7, R41.reuse, R40, R7 ;  /* 0x0000002829077223 */ /* 0x040fe20000000007 */
[----:B------:R-:W-:Y:S01]  /*8280*/  SHF.L.U32 R40, R56, 0x10, RZ ;  /* 0x0000001038287819 */ /* 0x000fe200000006ff */
[C---:B------:R-:W-:Y:S01]  /*8290*/  FMUL R6, R38.reuse, R10 ;  /* 0x0000000a26067220 */ /* 0x040fe20000400000 */
[C---:B------:R-:W-:Y:S01]  /*82a0*/  FMUL R11, R38.reuse, R11 ;  /* 0x0000000b260b7220 */ /* 0x040fe20000400000 */
[----:B------:R-:W-:Y:S01]  /*82b0*/  FFMA R4, R41, R43, R4 ;  /* 0x0000002b29047223 */ /* 0x000fe20000000004 */
[----:B------:R-:W-:Y:S01]  /*82c0*/  SHF.L.U32 R43, R57, 0x10, RZ ;  /* 0x00000010392b7819 */ /* 0x000fe200000006ff */
[----:B------:R-:W-:Y:S01]  /*82d0*/  FMUL R8, R38, R12 ;  /* 0x0000000c26087220 */ /* 0x000fe20000400000 */
[----:B------:R-:W-:Y:S01]  /*82e0*/  F2FP.BF16.F32.PACK_AB R69, R7, R3 ;  /* 0x000000030745723e */ /* 0x000fe200000010ff */
[C---:B------:R-:W-:Y:S01]  /*82f0*/  FFMA R5, R41.reuse, R42, R5 ;  /* 0x0000002a29057223 */ /* 0x040fe20000000005 */
[----:B------:R-:W-:Y:S01]  /*8300*/  LOP3.LUT R42, R56, 0xffff0000, RZ, 0xc0, !PT ;  /* 0xffff0000382a7812 */ /* 0x000fe200078ec0ff */
[----:B------:R-:W-:Y:S01]  /*8310*/  FFMA R6, R41, R45, R6 ;  /* 0x0000002d29067223 */ /* 0x000fe20000000006 */
[----:B------:R-:W-:Y:S01]  /*8320*/  SHF.L.U32 R45, R65, 0x10, RZ ;  /* 0x00000010412d7819 */ /* 0x000fe200000006ff */
[----:B------:R-:W-:Y:S01]  /*8330*/  FFMA R11, R41, R44, R11 ;  /* 0x0000002c290b7223 */ /* 0x000fe2000000000b */
[----:B------:R-:W-:Y:S01]  /*8340*/  F2FP.BF16.F32.PACK_AB R70, R5, R4 ;  /* 0x000000040546723e */ /* 0x000fe200000010ff */
[----:B------:R-:W-:Y:S01]  /*8350*/  FFMA R8, R41, R40, R8 ;  /* 0x0000002829087223 */ /* 0x000fe20000000008 */
[----:B------:R-:W-:Y:S01]  /*8360*/  LOP3.LUT R40, R57, 0xffff0000, RZ, 0xc0, !PT ;  /* 0xffff000039287812 */ /* 0x000fe200078ec0ff */
[C---:B------:R-:W-:Y:S01]  /*8370*/  FMUL R9, R38.reuse, R13 ;  /* 0x0000000d26097220 */ /* 0x040fe20000400000 */
[----:B------:R-:W-:Y:S01]  /*8380*/  F2FP.BF16.F32.PACK_AB R71, R11, R6 ;  /* 0x000000060b47723e */ /* 0x000fe200000010ff */
[C---:B------:R-:W-:Y:S01]  /*8390*/  FMUL R10, R38.reuse, R14 ;  /* 0x0000000e260a7220 */ /* 0x040fe20000400000 */
[----:B------:R-:W-:Y:S01]  /*83a0*/  LOP3.LUT R44, R75, 0xffff0000, RZ, 0xc0, !PT ;  /* 0xffff00004b2c7812 */ /* 0x000fe200078ec0ff */
[----:B------:R-:W-:Y:S01]  /*83b0*/  FMUL R15, R38, R15 ;  /* 0x0000000f260f7220 */ /* 0x000fe20000400000 */
        /* <DEDUP_REMOVED lines=8> */
[----:B------:R-:W-:Y:S01]  /*8440*/  FMUL R13, R38, R17 ;  /* 0x00000011260d7220 */ /* 0x000fe20000400000 */
[----:B------:R-:W-:Y:S01]  /*8450*/  F2FP.BF16.F32.PACK_AB R53, R15, R10 ;  /* 0x0000000a0f35723e */ /* 0x000fe200000010ff */
[C---:B------:R-:W-:Y:S01]  /*8460*/  FFMA R12, R41.reuse, R42, R12 ;  /* 0x0000002a290c7223 */ /* 0x040fe2000000000c */
[----:B------:R-:W-:Y:S01]  /*8470*/  LOP3.LUT R42, R64, 0xffff0000, RZ, 0xc0, !PT ;  /* 0xffff0000402a7812 */ /* 0x000fe200078ec0ff */
[C---:B------:R-:W-:Y:S01]  /*8480*/  FMUL R14, R38.reuse, R18 ;  /* 0x00000012260e7220 */ /* 0x040fe20000400000 */
[----:B------:R-:W-:Y:S01]  /*8490*/  FFMA R13, R41, R40, R13 ;  /* 0x00000028290d7223 */ /* 0x000fe2000000000d */
[----:B------:R-:W-:Y:S01]  /*84a0*/  LOP3.LUT R40, R59, 0xffff0000, RZ, 0xc0, !PT ;  /* 0xffff00003b287812 */ /* 0x000fe200078ec0ff */
[----:B------:R1:W-:Y:S01]  /*84b0*/  STS.128 [R94+0x4000], R68 ;  /* 0x004000445e007388 */ /* 0x0003e20000000c00 */
[----:B------:R-:W-:Y:S01]  /*84c0*/  FMUL R19, R38, R19 ;  /* 0x0000001326137220 */ /* 0x000fe20000400000 */
[----:B------:R-:W-:Y:S01]  /*84d0*/  FFMA R14, R41, R43, R14 ;  /* 0x0000002b290e7223 */ /* 0x000fe2000000000e */
[----:B------:R-:W-:Y:S01]  /*84e0*/  SHF.L.U32 R43, R64, 0x10, RZ ;  /* 0x00000010402b7819 */ /* 0x000fe200000006ff */
[C---:B------:R-:W-:Y:S01]  /*84f0*/  FMUL R16, R38.reuse, R20 ;  /* 0x0000001426107220 */ /* 0x040fe20000400000 */
        /* <DEDUP_REMOVED lines=18> */
[C---:B------:R-:W-:Y:S01]  /*8620*/  FMUL R22, R38.reuse, R26 ;  /* 0x0000001a26167220 */ /* 0x040fe20000400000 */
[----:B------:R-:W-:Y:S01]  /*8630*/  FMUL R27, R38, R27 ;  /* 0x0000001b261b7220 */ /* 0x000fe20000400000 */
[----:B------:R-:W-:Y:S01]  /*8640*/  FFMA R20, R41, R43, R20 ;  /* 0x0000002b29147223 */ /* 0x000fe20000000014 */
[----:B------:R-:W-:Y:S01]  /*8650*/  SHF.L.U32 R43, R73, 0x10, RZ ;  /* 0x00000010492b7819 */ /* 0x000fe200000006ff */
[C---:B------:R-:W-:Y:S01]  /*8660*/  FFMA R21, R41.reuse, R40, R21 ;  /* 0x0000002829157223 */ /* 0x040fe20000000015 */
[C---:B------:R-:W-:Y:S01]  /*8670*/  FFMA R22, R41.reuse, R45, R22 ;  /* 0x0000002d29167223 */ /* 0x040fe20000000016 */
[C---:B------:R-:W-:Y:S01]  /*8680*/  FFMA R27, R41.reuse, R42, R27 ;  /* 0x0000002a291b7223 */ /* 0x040fe2000000001b */
[----:B------:R-:W-:Y:S01]  /*8690*/  SHF.L.U32 R40, R72, 0x10, RZ ;  /* 0x0000001048287819 */ /* 0x000fe200000006ff */
[----:B------:R-:W-:Y:S01]  /*86a0*/  FMUL R24, R38, R28 ;  /* 0x0000001c26187220 */ /* 0x000fe20000400000 */
[----:B------:R-:W-:Y:S01]  /*86b0*/  LOP3.LUT R42, R72, 0xffff0000, RZ, 0xc0, !PT ;  /* 0xffff0000482a7812 */ /* 0x000fe200078ec0ff */
[C---:B------:R-:W-:Y:S01]  /*86c0*/  FMUL R25, R38.reuse, R29 ;  /* 0x0000001d26197220 */ /* 0x040fe20000400000 */
[C---:B------:R-:W-:Y:S01]  /*86d0*/  FMUL R26, R38.reuse, R30 ;  /* 0x0000001e261a7220 */ /* 0x040fe20000400000 */
[----:B------:R-:W-:Y:S01]  /*86e0*/  FFMA R24, R41, R40, R24 ;  /* 0x0000002829187223 */ /* 0x000fe20000000018 */
[----:B------:R-:W-:Y:S01]  /*86f0*/  LOP3.LUT R40, R73, 0xffff0000, RZ, 0xc0, !PT ;  /* 0xffff000049287812 */ /* 0x000fe200078ec0ff */
[C---:B------:R-:W-:Y:S01]  /*8700*/  FFMA R25, R41.reuse, R42, R25 ;  /* 0x0000002a29197223 */ /* 0x040fe20000000019 */
        /* <DEDUP_REMOVED lines=42> */
.L_x_133:
[----:B------:R-:W-:Y:S05]  /*89b0*/  BSYNC.RECONVERGENT B0 ;  /* 0x0000000000007941 */ /* 0x000fea0003800200 */
.L_x_132:
        /* <DEDUP_REMOVED lines=21> */
.L_x_137:
[----:B------:R-:W-:Y:S05]  /*8b10*/  BSYNC B0 ;  /* 0x0000000000007941 */ /* 0x000fea0003800000 */
.L_x_136:
[----:B------:R-:W-:Y:S11]  /*8b20*/  ISETP.NE.AND P0, PT, R60, RZ, PT ;  /* 0x000000ff3c00720c */ /* 0x000ff60003f05270 */
[----:B------:R-:W-:Y:S02]  /*8b30*/  @!UPT UIADD3 URZ, UPT, UPT, URZ, URZ, URZ ;  /* 0x000000fffffff290 */ /* 0x000fe4000fffe0ff */
[----:B------:R4:W1:Y:S04]  /*8b40*/  @P0 LDS.128 R48, [R3] ;  /* 0x0000000003300984 */ /* 0x0008680000000c00 */
[----:B------:R4:W1:Y:S04]  /*8b50*/  @P0 LDS.128 R56, [R2+0x10] ;  /* 0x0000100002380984 */ /* 0x0008680000000c00 */
[----:B------:R4:W1:Y:S04]  /*8b60*/  @P0 LDS.128 R64, [R0+0x20] ;  /* 0x0000200000400984 */ /* 0x0008680000000c00 */
[----:B------:R4:W1:Y:S02]  /*8b70*/  @P0 LDS.128 R72, [R47+0x30] ;  /* 0x000030002f480984 */ /* 0x0008640000000c00 */
.L_x_135:
[----:B------:R-:W-:Y:S05]  /*8b80*/  BSYNC B1 ;  /* 0x0000000000017941 */ /* 0x000fea0003800000 */
.L_x_134:
[----:B----4-:R-:W-:Y:S05]  /*8b90*/  VIADD R0, R39, 0x60 ;  /* 0x0000006027007836 */ /* 0x010fea0000000000 */
[----:B------:R-:W-:Y:S04]  /*8ba0*/  SHF.R.U32.HI R0, RZ, 0x15, R0 ;  /* 0x00000015ff007819 */ /* 0x000fe80000011600 */
[----:B------:R-:W-:Y:S11]  /*8bb0*/  LOP3.LUT P0, RZ, R0, 0x3, R81, 0x48, !PT ;  /* 0x0000000300ff7812 */ /* 0x000ff60007804851 */
[----:B------:R-:W-:Y:S02]  /*8bc0*/  @!UPT UIADD3 URZ, UPT, UPT, URZ, URZ, URZ ;  /* 0x000000fffffff290 */ /* 0x000fe4000fffe0ff */
[----:B------:R-:W-:Y:S05]  /*8bd0*/  @!P0 BRA `(.L_x_139) ;  /* 0x0000000000408947 */ /* 0x000fea0003800000 */
[----:B------:R-:W4:Y:S01]  /*8be0*/  LDCU.64 UR8, c[0x4][0x70] ;  /* 0x01000e00ff0877ac */ /* 0x000f220008000a00 */
[----:B------:R-:W-:Y:S01]  /*8bf0*/  MOV R3, 0x0 ;  /* 0x0000000000037802 */ /* 0x000fe20000000f00 */
[----:B------:R-:W-:Y:S02]  /*8c00*/  HFMA2 R12, -RZ, RZ, 0, 5.9604644775390625e-08 ;  /* 0x00000001ff0c7431 */ /* 0x000fe400000001ff */
[----:B------:R-:W-:Y:S02]  /*8c10*/  IMAD.MOV.U32 R8, RZ, RZ, 0x192 ;  /* 0x00000192ff087424 */ /* 0x000fe400078e00ff */
[----:B------:R-:W-:Y:S01]  /*8c20*/  IMAD.MOV.U32 R13, RZ, RZ, RZ ;  /* 0x000000ffff0d7224 */ /* 0x000fe200078e00ff */
[----:B------:R-:W5:Y:S01]  /*8c30*/  LDCU.64 UR6, c[0x4][0x78] ;  /* 0x01000f00ff0677ac */ /* 0x000f620008000a00 */
[----:B------:R-:W2:Y:S01]  /*8c40*/  LDC.64 R2, c[0x4][R3] ;  /* 0x0100000003027b82 */ /* 0x000ea20000000a00 */
[----:B------:R-:W3:Y:S01]  /*8c50*/  LDCU.64 UR4, c[0x4][0x10] ;  /* 0x01000200ff0477ac */ /* 0x000ee20008000a00 */
[----:B----4-:R-:W-:Y:S01]  /*8c60*/  MOV R5, UR9 ;  /* 0x0000000900057c02 */ /* 0x010fe20008000f00 */
[----:B-1----:R-:W-:Y:S01]  /*8c70*/  IMAD.U32 R4, RZ, RZ, UR8 ;  /* 0x00000008ff047e24 */ /* 0x002fe2000f8e00ff */
[----:B-----5:R-:W-:Y:S01]  /*8c80*/  MOV R7, UR7 ;  /* 0x0000000700077c02 */ /* 0x020fe20008000f00 */
[----:B------:R-:W-:Y:S01]  /*8c90*/  IMAD.U32 R6, RZ, RZ, UR6 ;  /* 0x00000006ff067e24 */ /* 0x000fe2000f8e00ff */
[----:B---3--:R-:W-:Y:S01]  /*8ca0*/  MOV R11, UR5 ;  /* 0x00000005000b7c02 */ /* 0x008fe20008000f00 */
[----:B------:R-:W-:Y:S02]  /*8cb0*/  IMAD.U32 R10, RZ, RZ, UR4 ;  /* 0x00000004ff0a7e24 */ /* 0x000fe4000f8e00ff */
[----:B------:R-:W-:Y:S07]  /*8cc0*/  LEPC R20, `(.L_x_139) ;  /* 0x000000001014794e */ /* 0x000fee0000000000 */
[----:B--2---:R-:W-:Y:S05]  /*8cd0*/  CALL.ABS.NOINC R2 ;  /* 0x0000000002007343 */ /* 0x004fea0003c00000 */
.L_x_139:
[----:B------:R-:W-:Y:S01]  /*8ce0*/  ISETP.NE.AND P0, PT, R96, RZ, PT ;  /* 0x000000ff6000720c */ /* 0x000fe20003f05270 */
[----:B------:R-:W-:Y:S05]  /*8cf0*/  WARPSYNC.ALL ;  /* 0x0000000000007948 */ /* 0x000fea0003800000 */
[----:B------:R-:W-:Y:S01]  /*8d00*/  R2UR UR4, R39 ;  /* 0x00000000270472ca */ /* 0x000fe200000e0000 */
[----:B------:R-:W-:Y:S01]  /*8d10*/  BSSY.RECONVERGENT B0, `(.L_x_140) ;  /* 0x000008c000007945 */ /* 0x000fe20003800200 */
[C---:B-1----:R-:W-:Y:S02]  /*8d20*/  SHF.L.U32 R40, R48.reuse, 0x10, RZ ;  /* 0x0000001030287819 */ /* 0x042fe400000006ff */
[----:B------:R-:W-:Y:S02]  /*8d30*/  LOP3.LUT R42, R48, 0xffff0000, RZ, 0xc0, !PT ;  /* 0xffff0000302a7812 */ /* 0x000fe400078ec0ff */
[C---:B------:R-:W-:Y:S02]  /*8d40*/  SHF.L.U32 R43, R49.reuse, 0x10, RZ ;  /* 0x00000010312b7819 */ /* 0x040fe400000006ff */
[----:B------:R-:W-:Y:S02]  /*8d50*/  LOP3.LUT R44, R49, 0xffff0000, RZ, 0xc0, !PT ;  /* 0xffff0000312c7812 */ /* 0x000fe400078ec0ff */
[C---:B------:R-:W-:Y:S02]  /*8d60*/  SHF.L.U32 R45, R50.reuse, 0x10, RZ ;  /* 0x00000010322d7819 */ /* 0x040fe400000006ff */
[----:B------:R-:W-:Y:S01]  /*8d70*/  LOP3.LUT R46, R50, 0xffff0000, RZ, 0xc0, !PT ;  /* 0xffff0000322e7812 */ /* 0x000fe200078ec0ff */
[----:B------:R-:W1:Y:S01]  /*8d80*/  LDTM.x32 R4, tmem[UR4+0x60] ;  /* 0x00006004000479ee */ /* 0x000e6200082c0000 */
[C---:B------:R-:W-:Y:S01]  /*8d90*/  SHF.L.U32 R47, R51.reuse, 0x10, RZ ;  /* 0x00000010332f7819 */ /* 0x040fe200000006ff */
[----:B------:R-:W-:Y:S01]  /*8da0*/  NOP ;  /* 0x0000000000007918 */ /* 0x000fe20000000000 */
[----:B------:R-:W-:Y:S02]  /*8db0*/  LOP3.LUT R48, R51, 0xffff0000, RZ, 0xc0, !PT ;  /* 0xffff000033307812 */ /* 0x000fe400078ec0ff */
[C---:B------:R-:W-:Y:S02]  /*8dc0*/  SHF.L.U32 R49, R56.reuse, 0x10, RZ ;  /* 0x0000001038317819 */ /* 0x040fe400000006ff */
[----:B------:R-:W-:Y:S02]  /*8dd0*/  LOP3.LUT R51, R56, 0xffff0000, RZ, 0xc0, !PT ;  /* 0xffff000038337812 */ /* 0x000fe400078ec0ff */
[C---:B------:R-:W-:Y:S02]  /*8de0*/  SHF.L.U32 R50, R57.reuse, 0x10, RZ ;  /* 0x0000001039327819 */ /* 0x040fe400000006ff */
[----:B---3--:R-:W-:Y:S02]  /*8df0*/  LOP3.LUT R52, R57, 0xffff0000, RZ, 0xc0, !PT ;  /* 0xffff000039347812 */ /* 0x008fe400078ec0ff */
[C---:B------:R-:W-:Y:S02]  /*8e00*/  SHF.L.U32 R53, R58.reuse, 0x10, RZ ;  /* 0x000000103a357819 */ /* 0x040fe400000006ff */
[----:B------:R-:W-:Y:S02]  /*8e10*/  LOP3.LUT R54, R58, 0xffff0000, RZ, 0xc0, !PT ;  /* 0xffff00003a367812 */ /* 0x000fe400078ec0ff */
[C---:B------:R-:W-:Y:S02]  /*8e20*/  SHF.L.U32 R55, R59.reuse, 0x10, RZ ;  /* 0x000000103b377819 */ /* 0x040fe400000006ff */
[----:B------:R-:W-:Y:S02]  /*8e30*/  IADD3 R98, PT, PT, R98, 0xc0, RZ ;  /* 0x000000c062627810 */ /* 0x000fe40007ffe0ff */
[----:B------:R-:W-:Y:S02]  /*8e40*/  LOP3.LUT R56, R59, 0xffff0000, RZ, 0xc0, !PT ;  /* 0xffff00003b387812 */ /* 0x000fe400078ec0ff */
[----:B------:R-:W-:Y:S01]  /*8e50*/  SHF.L.U32 R57, R64, 0x10, RZ ;  /* 0x0000001040397819 */ /* 0x000fe200000006ff */
[----:B-1----:R-:W-:Y:S01]  /*8e60*/  FMUL R4, R38, R4 ;  /* 0x0000000426047220 */ /* 0x002fe20000400000 */
[----:B------:R-:W-:Y:S01]  /*8e70*/  LOP3.LUT R58, R64, 0xffff0000, RZ, 0xc0, !PT ;  /* 0xffff0000403a7812 */ /* 0x000fe200078ec0ff */
[----:B------:R-:W-:Y:S01]  /*8e80*/  FMUL R5, R38, R5 ;  /* 0x0000000526057220 */ /* 0x000fe20000400000 */
[----:B------:R-:W-:Y:S01]  /*8e90*/  LOP3.LUT R98, R98, 0xfefffff8, RZ, 0xc0, !PT ;  /* 0xfefffff862627812 */ /* 0x000fe200078ec0ff */
[C---:B------:R-:W-:Y:S01]  /*8ea0*/  FFMA R4, R41.reuse, R40, R4 ;  /* 0x0000002829047223 */ /* 0x040fe20000000004 */
[C---:B------:R-:W-:Y:S01]  /*8eb0*/  FMUL R6, R38.reuse, R6 ;  /* 0x0000000626067220 */ /* 0x040fe20000400000 */
[----:B------:R-:W-:Y:S01]  /*8ec0*/  FFMA R5, R41, R42, R5 ;  /* 0x0000002a29057223 */ /* 0x000fe20000000005 */
[----:B------:R-:W-:Y:S01]  /*8ed0*/  SHF.L.U32 R59, R65, 0x10, RZ ;  /* 0x00000010413b7819 */ /* 0x000fe200000006ff */
[----:B------:R1:W-:Y:S01]  /*8ee0*/  SYNCS.ARRIVE.TRANS64.RED.A1T0 RZ, [R98+URZ], RZ ;  /* 0x000000ff62ff79a7 */ /* 0x0003e200081004ff */
[----:B------:R-:W-:Y:S01]  /*8ef0*/  FFMA R6, R41, R43, R6 ;  /* 0x0000002b29067223 */ /* 0x000fe20000000006 */
[C---:B------:R-:W-:Y:S01]  /*8f00*/  FMUL R7, R38.reuse, R7 ;  /* 0x0000000726077220 */ /* 0x040fe20000400000 */
[----:B------:R-:W-:Y:S01]  /*8f10*/  F2FP.BF16.F32.PACK_AB R100, R5, R4 ;  /* 0x000000040564723e */ /* 0x000fe200000010ff */
[C---:B------:R-:W-:Y:S01]  /*8f20*/  FMUL R8, R38.reuse, R8 ;  /* 0x0000000826087220 */ /* 0x040fe20000400000 */
[----:B------:R-:W-:Y:S01]  /*8f30*/  FMUL R9, R38, R9 ;  /* 0x0000000926097220 */ /* 0x000fe20000400000 */
[----:B------:R-:W-:Y:S01]  /*8f40*/  LOP3.LUT R60, R65, 0xffff0000, RZ, 0xc0, !PT ;  /* 0xffff0000413c7812 */ /* 0x000fe200078ec0ff */
[C---:B------:R-:W-:Y:S01]  /*8f50*/  FFMA R7, R41.reuse, R44, R7 ;  /* 0x0000002c29077223 */ /* 0x040fe20000000007 */
[C---:B------:R-:W-:Y:S01]  /*8f60*/  FFMA R8, R41.reuse, R45, R8 ;  /* 0x0000002d29087223 */ /* 0x040fe20000000008 */
[----:B------:R-:W-:Y:S01]  /*8f70*/  SHF.L.U32 R61, R66, 0x10, RZ ;  /* 0x00000010423d7819 */ /* 0x000fe200000006ff */
[----:B------:R-:W-:Y:S01]  /*8f80*/  FFMA R9, R41, R46, R9 ;  /* 0x0000002e29097223 */ /* 0x000fe20000000009 */
[C---:B------:R-:W-:Y:S01]  /*8f90*/  FMUL R10, R38.reuse, R10 ;  /* 0x0000000a260a7220 */ /* 0x040fe20000400000 */
[----:B------:R-:W-:Y:S01]  /*8fa0*/  F2FP.BF16.F32.PACK_AB R101, R7, R6 ;  /* 0x000000060765723e */ /* 0x000fe200000010ff */
[C---:B------:R-:W-:Y:S01]  /*8fb0*/  FMUL R11, R38.reuse, R11 ;  /* 0x0000000b260b7220 */ /* 0x040fe20000400000 */
[----:B------:R-:W-:Y:S01]  /*8fc0*/  FMUL R0, R38, R12 ;  /* 0x0000000c26007220 */ /* 0x000fe20000400000 */
[----:B------:R-:W-:Y:S01]  /*8fd0*/  F2FP.BF16.F32.PACK_AB R102, R9, R8 ;  /* 0x000000080966723e */ /* 0x000fe200000010ff */
[C---:B------:R-:W-:Y:S01]  /*8fe0*/  FFMA R10, R41.reuse, R47, R10 ;  /* 0x0000002f290a7223 */ /* 0x040fe2000000000a */
[C---:B------:R-:W-:Y:S01]  /*8ff0*/  FFMA R11, R41.reuse, R48, R11 ;  /* 0x00000030290b7223 */ /* 0x040fe2000000000b */
[----:B------:R-:W-:Y:S01]  /*9000*/  LOP3.LUT R62, R66, 0xffff0000, RZ, 0xc0, !PT ;  /* 0xffff0000423e7812 */ /* 0x000fe200078ec0ff */
[----:B------:R-:W-:Y:S01]  /*9010*/  FFMA R0, R41, R49, R0 ;  /* 0x0000003129007223 */ /* 0x000fe20000000000 */
[C---:B------:R-:W-:Y:S01]  /*9020*/  FMUL R2, R38.reuse, R13 ;  /* 0x0000000d26027220 */ /* 0x040fe20000400000 */
[----:B------:R-:W-:Y:S01]  /*9030*/  SHF.L.U32 R63, R67, 0x10, RZ ;  /* 0x00000010433f7819 */ /* 0x000fe200000006ff */
[C---:B------:R-:W-:Y:S01]  /*9040*/  FMUL R3, R38.reuse, R14 ;  /* 0x0000000e26037220 */ /* 0x040fe20000400000 */
[----:B------:R-:W-:Y:S01]  /*9050*/  F2FP.BF16.F32.PACK_AB R103, R11, R10 ;  /* 0x0000000a0b67723e */ /* 0x000fe200000010ff */
[----:B------:R-:W-:Y:S01]  /*9060*/  FFMA R2, R41, R51, R2 ;  /* 0x0000003329027223 */ /* 0x000fe20000000002 */
[C---:B------:R-:W-:Y:S01]  /*9070*/  FMUL R15, R38.reuse, R15 ;  /* 0x0000000f260f7220 */ /* 0x040fe20000400000 */
[C---:B------:R-:W-:Y:S01]  /*9080*/  FMUL R12, R38.reuse, R16 ;  /* 0x00000010260c7220 */ /* 0x040fe20000400000 */
[----:B------:R-:W-:Y:S01]  /*9090*/  FMUL R13, R38, R17 ;  /* 0x00000011260d7220 */ /* 0x000fe20000400000 */
[----:B------:R1:W-:Y:S01]  /*90a0*/  STS.128 [R94+0x6000], R100 ;  /* 0x006000645e007388 */ /* 0x0003e20000000c00 */
[----:B------:R-:W-:Y:S01]  /*90b0*/  LOP3.LUT R64, R67, 0xffff0000, RZ, 0xc0, !PT ;  /* 0xffff000043407812 */ /* 0x000fe200078ec0ff */
[C---:B------:R-:W-:Y:S01]  /*90c0*/  FFMA R3, R41.reuse, R50, R3 ;  /* 0x0000003229037223 */ /* 0x040fe20000000003 */
[----:B------:R-:W-:Y:S01]  /*90d0*/  SHF.L.U32 R65, R72, 0x10, RZ ;  /* 0x0000001048417819 */ /* 0x000fe200000006ff */
[C---:B------:R-:W-:Y:S01]  /*90e0*/  FFMA R15, R41.reuse, R52, R15 ;  /* 0x00000034290f7223 */ /* 0x040fe2000000000f */
[----:B------:R-:W-:Y:S01]  /*90f0*/  F2FP.BF16.F32.PACK_AB R104, R2, R0 ;  /* 0x000000000268723e */ /* 0x000fe200000010ff */
[C---:B------:R-:W-:Y:S01]  /*9100*/  FFMA R12, R41.reuse, R53, R12 ;  /* 0x00000035290c7223 */ /* 0x040fe2000000000c */
[C---:B------:R-:W-:Y:S01]  /*9110*/  FFMA R13, R41.reuse, R54, R13 ;  /* 0x00000036290d7223 */ /* 0x040fe2000000000d */
[C---:B------:R-:W-:Y:S01]  /*9120*/  FMUL R14, R38.reuse, R18 ;  /* 0x00000012260e7220 */ /* 0x040fe20000400000 */
[C---:B------:R-:W-:Y:S01]  /*9130*/  FMUL R19, R38.reuse, R19 ;  /* 0x0000001326137220 */ /* 0x040fe20000400000 */
[C---:B------:R-:W-:Y:S01]  /*9140*/  FMUL R16, R38.reuse, R20 ;  /* 0x0000001426107220 */ /* 0x040fe20000400000 */
[C---:B------:R-:W-:Y:S01]  /*9150*/  FMUL R17, R38.reuse, R21 ;  /* 0x0000001526117220 */ /* 0x040fe20000400000 */
[C---:B------:R-:W-:Y:S01]  /*9160*/  FFMA R14, R41.reuse, R55, R14 ;  /* 0x00000037290e7223 */ /* 0x040fe2000000000e */
        /* <DEDUP_REMOVED lines=9> */
[----:B------:R-:W-:Y:S01]  /*9200*/  FFMA R23, R41, R60, R23 ;  /* 0x0000003c29177223 */ /* 0x000fe20000000017 */
[C---:B------:R-:W-:Y:S01]  /*9210*/  FMUL R27, R38.reuse, R27 ;  /* 0x0000001b261b7220 */ /* 0x040fe20000400000 */
[----:B------:R-:W-:Y:S01]  /*9220*/  F2FP.BF16.F32.PACK_AB R105, R15, R3 ;  /* 0x000000030f69723e */ /* 0x000fe200000010ff */
[----:B------:R-:W-:Y:S01]  /*9230*/  FFMA R20, R41, R61, R20 ;  /* 0x0000003d29147223 */ /* 0x000fe20000000014 */
[----:B------:R-:W-:Y:S01]  /*9240*/  F2FP.BF16.F32.PACK_AB R106, R13, R12 ;  /* 0x0000000c0d6a723e */ /* 0x000fe200000010ff */
[----:B------:R-:W-:Y:S01]  /*9250*/  FMUL R24, R38, R28 ;  /* 0x0000001c26187220 */ /* 0x000fe20000400000 */
[----:B------:R-:W-:Y:S01]  /*9260*/  F2FP.BF16.F32.PACK_AB R107, R19, R14 ;  /* 0x0000000e136b723e */ /* 0x000fe200000010ff */
[----:B------:R-:W-:Y:S01]  /*9270*/  FFMA R21, R41, R62, R21 ;  /* 0x0000003e29157223 */ /* 0x000fe20000000015 */
[----:B------:R-:W-:Y:S01]  /*9280*/  LOP3.LUT R66, R72, 0xffff0000, RZ, 0xc0, !PT ;  /* 0xffff000048427812 */ /* 0x000fe200078ec0ff */
[C---:B------:R-:W-:Y:S01]  /*9290*/  FMUL R25, R38.reuse, R29 ;  /* 0x0000001d26197220 */ /* 0x040fe20000400000 */
[----:B------:R-:W-:Y:S01]  /*92a0*/  SHF.L.U32 R67, R73, 0x10, RZ ;  /* 0x0000001049437819 */ /* 0x000fe200000006ff */
[----:B------:R1:W-:Y:S01]  /*92b0*/  STS.128 [R93+0x6010], R104 ;  /* 0x006010685d007388 */ /* 0x0003e20000000c00 */
[----:B------:R-:W-:Y:S01]  /*92c0*/  FFMA R22, R41, R63, R22 ;  /* 0x0000003f29167223 */ /* 0x000fe20000000016 */
[----:B------:R-:W-:Y:S01]  /*92d0*/  LOP3.LUT R68, R73, 0xffff0000, RZ, 0xc0, !PT ;  /* 0xffff000049447812 */ /* 0x000fe200078ec0ff */
[----:B------:R-:W-:Y:S01]  /*92e0*/  FMUL R26, R38, R30 ;  /* 0x0000001e261a7220 */ /* 0x000fe20000400000 */
[C---:B------:R-:W-:Y:S01]  /*92f0*/  FFMA R27, R41.reuse, R64, R27 ;  /* 0x00000040291b7223 */ /* 0x040fe2000000001b */
[----:B------:R-:W-:Y:S01]  /*9300*/  SHF.L.U32 R69, R74, 0x10, RZ ;  /* 0x000000104a457819 */ /* 0x000fe200000006ff */
[----:B------:R-:W-:Y:S01]  /*9310*/  FMUL R31, R38, R31 ;  /* 0x0000001f261f7220 */ /* 0x000fe20000400000 */
[C---:B------:R-:W-:Y:S01]  /*9320*/  FFMA R24, R41.reuse, R65, R24 ;  /* 0x0000004129187223 */ /* 0x040fe20000000018 */
[----:B------:R-:W-:Y:S01]  /*9330*/  LOP3.LUT R70, R74, 0xffff0000, RZ, 0xc0, !PT ;  /* 0xffff00004a467812 */ /* 0x000fe200078ec0ff */
[C---:B------:R-:W-:Y:S01]  /*9340*/  FMUL R28, R38.reuse, R32 ;  /* 0x00000020261c7220 */ /* 0x040fe20000400000 */
[----:B------:R-:W-:Y:S01]  /*9350*/  FFMA R25, R41, R66, R25 ;  /* 0x0000004229197223 */ /* 0x000fe20000000019 */
[----:B------:R-:W-:Y:S01]  /*9360*/  SHF.L.U32 R71, R75, 0x10, RZ ;  /* 0x000000104b477819 */ /* 0x000fe200000006ff */
[C---:B------:R-:W-:Y:S01]  /*9370*/  FMUL R29, R38.reuse, R33 ;  /* 0x00000021261d7220 */ /* 0x040fe20000400000 */
[----:B------:R-:W-:Y:S01]  /*9380*/  FFMA R26, R41, R67, R26 ;  /* 0x00000043291a7223 */ /* 0x000fe2000000001a */
[----:B------:R-:W-:Y:S01]  /*9390*/  LOP3.LUT R72, R75, 0xffff0000, RZ, 0xc0, !PT ;  /* 0xffff00004b487812 */ /* 0x000fe200078ec0ff */
        /* <DEDUP_REMOVED lines=26> */
[----:B------:R-:W-:Y:S02]  /*9540*/  UIADD3 UR9, UPT, UPT, UR49, 0x60, URZ ;  /* 0x0000006031097890 */ /* 0x000fe4000fffe0ff */
[----:B------:R-:W-:Y:S01]  /*9550*/  UIADD3 UR8, UPT, UPT, UR44, 0x6200, URZ ;  /* 0x000062002c087890 */ /* 0x000fe2000fffe0ff */
[----:B------:R-:W-:Y:S01]  /*9560*/  UMOV UR10, UR50 ;  /* 0x00000032000a7c82 */ /* 0x000fe20008000000 */
[----:B------:R-:W-:Y:S01]  /*9570*/  UMOV UR11, UR36 ;  /* 0x00000024000b7c82 */ /* 0x000fe20008000000 */
[----:B---3--:R-:W-:Y:S04]  /*9580*/  UIADD3 UR4, UP0, UPT, UR6, 0x680, URZ ;  /* 0x0000068006047890 */ /* 0x008fe8000ff1e0ff */
[----:B------:R-:W-:Y:S09]  /*9590*/  UIADD3.X UR5, UPT, UPT, URZ, UR7, URZ, UP0, !UPT ;  /* 0x00000007ff057290 */ /* 0x000ff200087fe4ff */
[----:B------:R3:W-:Y:S01]  /*95a0*/  UTMASTG.3D [UR8], [UR4] ;  /* 0x00000008040073b5 */ /* 0x0007e20008010000 */
[----:B------:R0:W-:Y:S01]  /*95b0*/  UTMACMDFLUSH ;  /* 0x00000000000079b7 */ /* 0x0001e20000000000 */
[----:B---3--:R-:W-:Y:S04]  /*95c0*/  DEPBAR.LE SB0, 0x1 ;  /* 0x000080400000791a */ /* 0x008fe80000000000 */
.L_x_141:
[----:B------:R-:W-:Y:S05]  /*95d0*/  BSYNC.RECONVERGENT B0 ;  /* 0x0000000000007941 */ /* 0x000fea0003800200 */
.L_x_140:
[----:B------:R-:W-:Y:S01]  /*95e0*/  BAR.SYNC.DEFER_BLOCKING 0x1, 0x80 ;  /* 0x0042000000007b1d */ /* 0x000fe20000010000 */
[----:B------:R-:W-:Y:S01]  /*95f0*/  UISETP.NE.AND UP0, UPT, UR47, -0x4, UPT ;  /* 0xfffffffc2f00788c */ /* 0x000fe2000bf05270 */
[----:B------:R-:W-:Y:S08]  /*9600*/  IADD3 R0, PT, PT, R36, 0x1, RZ ;  /* 0x0000000124007810 */ /* 0x000ff00007ffe0ff */
[----:B------:R-:W-:Y:S05]  /*9610*/  BRA.U !UP0, `(.L_x_142) ;  /* 0x0000000108247547 */ /* 0x000fea000b800000 */
[----:B------:R-:W-:Y:S01]  /*9620*/  ISETP.NE.AND P0, PT, R97, RZ, PT ;  /* 0x000000ff6100720c */ /* 0x000fe20003f05270 */
[----:B------:R-:W-:Y:S01]  /*9630*/  IMAD.U32 R2, RZ, RZ, UR46 ;  /* 0x0000002eff027e24 */ /* 0x000fe2000f8e00ff */
[----:B------:R-:W-:Y:S04]  /*9640*/  UIADD3 UR4, UPT, UPT, UR46, 0x1, URZ ;  /* 0x000000012e047890 */ /* 0x000fe8000fffe0ff */
[----:B------:R-:W-:Y:S04]  /*9650*/  UISETP.NE.AND UP0, UPT, UR4, 0x4, UPT ;  /* 0x000000040400788c */ /* 0x000fe8000bf05270 */
[----:B------:R-:W-:Y:S03]  /*9660*/  USEL UR46, UR4, URZ, UP0 ;  /* 0x000000ff042e7287 */ /* 0x000fe60008000000 */
[----:B------:R-:W-:Y:S05]  /*9670*/  @P0 LEA R2, R2, UR44, 0x3 ;  /* 0x0000002c02020c11 */ /* 0x000fea000f8e18ff */
[----:B------:R-:W-:Y:S05]  /*9680*/  @P0 VIADD R2, R2, 0x50 ;  /* 0x0000005002020836 */ /* 0x000fea0000000000 */
[----:B------:R-:W-:Y:S04]  /*9690*/  @P0 PRMT R2, R99, 0x654, R2 ;  /* 0x0000065463020816 */ /* 0x000fe80000000002 */
[----:B------:R3:W-:Y:S03]  /*96a0*/  @P0 SYNCS.ARRIVE.TRANS64.RED.A1T0 RZ, [R2+URZ], RZ ;  /* 0x000000ff02ff09a7 */ /* 0x0007e600081004ff */
.L_x_142:
[----:B------:R-:W-:Y:S01]  /*96b0*/  R2UR UR5, R82 ;  /* 0x00000000520572ca */ /* 0x000fe200000e0000 */
[----:B------:R-:W-:Y:S01]  /*96c0*/  UISETP.NE.AND UP0, UPT, UR61, URZ, UPT ;  /* 0x000000ff3d00728c */ /* 0x000fe2000bf05270 */
[----:B------:R-:W-:Y:S01]  /*96d0*/  R2UR UR4, R83 ;  /* 0x00000000530472ca */ /* 0x000fe200000e0000 */
[----:B------:R-:W-:Y:S01]  /*96e0*/  UIADD3 UR47, UPT, UPT, UR47, 0x4, URZ ;  /* 0x000000042f2f7890 */ /* 0x000fe2000fffe0ff */
[----:B------:R-:W-:Y:S01]  /*96f0*/  ISETP.NE.AND P0, PT, R87, 0x2, PT ;  /* 0x000000025700780c */ /* 0x000fe20003f05270 */
[----:B------:R-:W-:Y:S01]  /*9700*/  UMOV UR36, UR60 ;  /* 0x0000003c00247c82 */ /* 0x000fe20008000000 */
[----:B------:R-:W-:Y:S02]  /*9710*/  ISETP.NE.AND P1, PT, R0, 0x4, PT ;  /* 0x000000040000780c */ /* 0x000fe40003f25270 */
[----:B---3--:R-:W-:Y:S02]  /*9720*/  SEL R2, RZ, 0x1, P0 ;  /* 0x00000001ff027807 */ /* 0x008fe40000000000 */
[----:B------:R-:W-:Y:S02]  /*9730*/  SEL R3, RZ, 0x1, P1 ;  /* 0x00000001ff037807 */ /* 0x000fe40000800000 */
[----:B------:R-:W-:Y:S01]  /*9740*/  LOP3.LUT R89, R89, R2, RZ, 0x3c, !PT ;  /* 0x0000000259597212 */ /* 0x000fe200078e3cff */
[----:B------:R-:W-:Y:S01]  /*9750*/  UIADD3 UR20, UPT, UPT, UR37, UR5, URZ ;  /* 0x0000000525147290 */ /* 0x000fe2000fffe0ff */
[----:B------:R-:W-:Y:S01]  /*9760*/  LOP3.LUT R90, R90, R3, RZ, 0x3c, !PT ;  /* 0x000000035a5a7212 */ /* 0x000fe200078e3cff */
[----:B------:R-:W-:Y:S01]  /*9770*/  UIADD3 UR16, UPT, UPT, UR38, UR4, URZ ;  /* 0x0000000426107290 */ /* 0x000fe2000fffe0ff */
[----:B------:R-:W-:Y:S02]  /*9780*/  SEL R87, R87, RZ, P0 ;  /* 0x000000ff57577207 */ /* 0x000fe40000000000 */
[----:B------:R-:W-:Y:S01]  /*9790*/  SEL R36, R0, RZ, P1 ;  /* 0x000000ff00247207 */ /* 0x000fe20000800000 */
[----:B------:R-:W-:Y:S08]  /*97a0*/  BRA.U UP0, `(.L_x_143) ;  /* 0xffffffbd00f07547 */ /* 0x000ff0000b83ffff */
[----:B------:R-:W-:-:S13]  /*97b0*/  R2UR UR4, R84 ;  /* 0x00000000540472ca */ /* 0x000fda00000e0000 */
[----:B------:R-:W-:-:S09]  /*97c0*/  UISETP.NE.AND UP0, UPT, UR4, URZ, UPT ;  /* 0x000000ff0400728c */ /* 0x000fd2000bf05270 */
[----:B------:R-:W-:Y:S05]  /*97d0*/  BRA.U !UP0, `(.L_x_144) ;  /* 0x0000000108487547 */ /* 0x000fea000b800000 */
[----:B------:R-:W3:Y:S02]  /*97e0*/  LDCU.64 UR4, c[0x0][0x890] ;  /* 0x00011200ff0477ac */ /* 0x000ee40008000a00 */
[----:B---3--:R-:W-:-:S04]  /*97f0*/  UISETP.NE.U32.AND UP0, UPT, UR4, URZ, UPT ;  /* 0x000000ff0400728c */ /* 0x008fc8000bf05070 */
[----:B------:R-:W-:-:S09]  /*9800*/  UISETP.NE.AND.EX UP0, UPT, UR5, URZ, UPT, UP0 ;  /* 0x000000ff0500728c */ /* 0x000fd2000bf05300 */
[----:B------:R-:W-:Y:S05]  /*9810*/  BRA.U UP0, `(.L_x_145) ;  /* 0x00000001000c7547 */ /* 0x000fea000b800000 */
[----:B------:R-:W-:-:S13]  /*9820*/  FSETP.NEU.AND P0, PT, R41, RZ, PT ;  /* 0x000000ff2900720b */ /* 0x000fda0003f0d000 */
[----:B------:R-:W-:Y:S05]  /*9830*/  @!P0 EXIT ;  /* 0x000000000000894d */ /* 0x000fea0003800000 */
[----:B------:R-:W-:Y:S05]  /*9840*/  BRA `(.L_x_144) ;  /* 0x00000000002c7947 */ /* 0x000fea0003800000 */
.L_x_145:
[----:B------:R-:W-:Y:S01]  /*9850*/  ISETP.NE.AND P0, PT, R86, RZ, PT ;  /* 0x000000ff5600720c */ /* 0x000fe20003f05270 */
[----:B------:R-:W-:-:S12]  /*9860*/  BSSY.RECONVERGENT B0, `(.L_x_144) ;  /* 0x0000009000007945 */ /* 0x000fd80003800200 */
[----:B------:R-:W-:Y:S05]  /*9870*/  @P0 BRA `(.L_x_146) ;  /* 0x0000000000140947 */ /* 0x000fea0003800000 */
[----:B------:R-:W3:Y:S02]  /*9880*/  LDCU.64 UR4, c[0x0][0x888] ;  /* 0x00011100ff0477ac */ /* 0x000ee40008000a00 */
[----:B---3--:R-:W-:-:S04]  /*9890*/  ISETP.NE.U32.AND P0, PT, RZ, UR4, PT ;  /* 0x00000004ff007c0c */ /* 0x008fc8000bf05070 */
[----:B------:R-:W-:-:S13]  /*98a0*/  ISETP.NE.AND.EX P0, PT, RZ, UR5, PT, P0 ;  /* 0x00000005ff007c0c */ /* 0x000fda000bf05300 */
[----:B------:R-:W-:Y:S05]  /*98b0*/  @!P0 EXIT ;  /* 0x000000000000894d */ /* 0x000fea0003800000 */
[----:B------:R-:W-:Y:S05]  /*98c0*/  BRA `(.L_x_147) ;  /* 0x0000000000087947 */ /* 0x000fea0003800000 */
.L_x_146:
[----:B------:R-:W-:-:S13]  /*98d0*/  FSETP.NEU.AND P0, PT, R41, RZ, PT ;  /* 0x000000ff2900720b */ /* 0x000fda0003f0d000 */
[----:B------:R-:W-:Y:S05]  /*98e0*/  @!P0 EXIT ;  /* 0x000000000000894d */ /* 0x000fea0003800000 */
.L_x_147:
[----:B------:R-:W-:Y:S05]  /*98f0*/  BSYNC.RECONVERGENT B0 ;  /* 0x0000000000007941 */ /* 0x000fea0003800200 */
.L_x_144:
[----:B------:R-:W3:Y:S01]  /*9900*/  S2UR UR5, SR_CgaCtaId ;  /* 0x00000000000579c3 */ /* 0x000ee20000008800 */
[----:B------:R-:W-:Y:S01]  /*9910*/  ULEA UR4, UR46, UR44, 0x3 ;  /* 0x0000002c2e047291 */ /* 0x000fe2000f8e18ff */
[----:B------:R-:W-:-:S04]  /*9920*/  DEPBAR.LE SB0, 0x0 ;  /* 0x000080000000791a */ /* 0x000fc80000000000 */
[----:B------:R-:W-:-:S04]  /*9930*/  UIADD3 UR4, UPT, UPT, UR4, 0x50, URZ ;  /* 0x0000005004047890 */ /* 0x000fc8000fffe0ff */
[----:B---3--:R-:W-:-:S09]  /*9940*/  UPRMT UR4, UR5, 0x654, UR4 ;  /* 0x0000065405047896 */ /* 0x008fd20008000004 */
[----:B------:R-:W-:Y:S01]  /*9950*/  SYNCS.ARRIVE.TRANS64.RED.A1T0 RZ, [UR4], RZ ;  /* 0x000000ffffff79a7 */ /* 0x000fe20008100404 */
[----:B------:R-:W-:Y:S05]  /*9960*/  EXIT ;  /* 0x000000000000794d */ /* 0x000fea0003800000 */
.L_x_24:
[----:B-1----:R1:W2:Y:S02]  /*9970*/  SYNCS.PHASECHK.TRANS64.TRYWAIT P0, [R0+URZ+0xf0], R3 ;  /* 0x0000f003000075a7 */ /* 0x0022a400080011ff */
[----:B--2---:R-:W-:Y:S05]  /*9980*/  @!P0 NANOSLEEP.SYNCS 0x989680 ;  /* 0x009896800000895d */ /* 0x004fea0003900000 */
[----:B------:R-:W2:Y:S02]  /*9990*/  @!P0 SYNCS.PHASECHK.TRANS64 P0, [R0+URZ+0xf0], R3 ;  /* 0x0000f003000085a7 */ /* 0x000ea400080010ff */
[----:B--2---:R-:W-:Y:S05]  /*99a0*/  @!P0 BRA `(.L_x_24) ;  /* 0xfffffffc00f08947 */ /* 0x004fea000383ffff */
[----:B------:R-:W-:Y:S05]  /*99b0*/  BRA `(.L_x_148) ;  /* 0xffffff8000487947 */ /* 0x000fea000383ffff */
.L_x_27:
[----:B-1----:R-:W-:-:S07]  /*99c0*/  MOV R0, UR33 ;  /* 0x0000002100007c02 */ /* 0x002fce0008000f00 */
.L_x_149:
[----:B-1----:R1:W2:Y:S02]  /*99d0*/  SYNCS.PHASECHK.TRANS64.TRYWAIT P0, [R0+URZ+0x18], R3 ;  /* 0x00001803000075a7 */ /* 0x0022a400080011ff */
[----:B--2---:R-:W-:Y:S05]  /*99e0*/  @!P0 NANOSLEEP.SYNCS 0x989680 ;  /* 0x009896800000895d */ /* 0x004fea0003900000 */
[----:B------:R-:W2:Y:S02]  /*99f0*/  @!P0 SYNCS.PHASECHK.TRANS64 P0, [R0+URZ+0x18], R3 ;  /* 0x00001803000085a7 */ /* 0x000ea400080010ff */
[----:B--2---:R-:W-:Y:S05]  /*9a00*/  @!P0 BRA `(.L_x_149) ;  /* 0xfffffffc00f08947 */ /* 0x004fea000383ffff */
[----:B------:R-:W-:Y:S05]  /*9a10*/  BRA `(.L_x_26) ;  /* 0xffffff8000987947 */ /* 0x000fea000383ffff */
.L_x_34:
[----:B-1----:R-:W-:-:S07]  /*9a20*/  MOV R0, UR17 ;  /* 0x0000001100007c02 */ /* 0x002fce0008000f00 */
.L_x_150:
[----:B-1----:R1:W2:Y:S02]  /*9a30*/  SYNCS.PHASECHK.TRANS64.TRYWAIT P0, [R0+URZ+0x18], R3 ;  /* 0x00001803000075a7 */ /* 0x0022a400080011ff */
[----:B--2---:R-:W-:Y:S05]  /*9a40*/  @!P0 NANOSLEEP.SYNCS 0x989680 ;  /* 0x009896800000895d */ /* 0x004fea0003900000 */
[----:B------:R-:W2:Y:S02]  /*9a50*/  @!P0 SYNCS.PHASECHK.TRANS64 P0, [R0+URZ+0x18], R3 ;  /* 0x00001803000085a7 */ /* 0x000ea400080010ff */
[----:B--2---:R-:W-:Y:S05]  /*9a60*/  @!P0 BRA `(.L_x_150) ;  /* 0xfffffffc00f08947 */ /* 0x004fea000383ffff */
[----:B------:R-:W-:Y:S05]  /*9a70*/  BRA `(.L_x_33) ;  /* 0xffffff84005c7947 */ /* 0x000fea000383ffff */
.L_x_39:
[----:B-1----:R1:W2:Y:S02]  /*9a80*/  SYNCS.PHASECHK.TRANS64.TRYWAIT P0, [R3+URZ+0x80], R0 ;  /* 0x00008000030075a7 */ /* 0x0022a400080011ff */
[----:B--2---:R-:W-:Y:S05]  /*9a90*/  @!P0 NANOSLEEP.SYNCS 0x989680 ;  /* 0x009896800000895d */ /* 0x004fea0003900000 */
[----:B------:R-:W2:Y:S02]  /*9aa0*/  @!P0 SYNCS.PHASECHK.TRANS64 P0, [R3+URZ+0x80], R0 ;  /* 0x00008000030085a7 */ /* 0x000ea400080010ff */
[----:B--2---:R-:W-:Y:S05]  /*9ab0*/  @!P0 BRA `(.L_x_39) ;  /* 0xfffffffc00f08947 */ /* 0x004fea000383ffff */
[----:B------:R-:W-:Y:S05]  /*9ac0*/  BRA `(.L_x_151) ;  /* 0xffffff8800007947 */ /* 0x000fea000383ffff */
.L_x_43:
[----:B-1----:R-:W-:-:S07]  /*9ad0*/  MOV R0, UR4 ;  /* 0x0000000400007c02 */ /* 0x002fce0008000f00 */
.L_x_152:
[----:B-1----:R1:W2:Y:S02]  /*9ae0*/  SYNCS.PHASECHK.TRANS64.TRYWAIT P0, [R0+URZ], R3 ;  /* 0x00000003000075a7 */ /* 0x0022a400080011ff */
[----:B--2---:R-:W-:Y:S05]  /*9af0*/  @!P0 NANOSLEEP.SYNCS 0x989680 ;  /* 0x009896800000895d */ /* 0x004fea0003900000 */
[----:B------:R-:W2:Y:S02]  /*9b00*/  @!P0 SYNCS.PHASECHK.TRANS64 P0, [R0+URZ], R3 ;  /* 0x00000003000085a7 */ /* 0x000ea400080010ff */
[----:B--2---:R-:W-:Y:S05]  /*9b10*/  @!P0 BRA `(.L_x_152) ;  /* 0xfffffffc00f08947 */ /* 0x004fea000383ffff */
[----:B------:R-:W-:Y:S05]  /*9b20*/  BRA `(.L_x_153) ;  /* 0xffffff8c00ac7947 */ /* 0x000fea000383ffff */
.L_x_44:
[----:B------:R-:W-:-:S07]  /*9b30*/  MOV R0, UR5 ;  /* 0x0000000500007c02 */ /* 0x000fce0008000f00 */
.L_x_154:
[----:B-1----:R1:W2:Y:S02]  /*9b40*/  SYNCS.PHASECHK.TRANS64.TRYWAIT P0, [R0+URZ], R3 ;  /* 0x00000003000075a7 */ /* 0x0022a400080011ff */
[----:B--2---:R-:W-:Y:S05]  /*9b50*/  @!P0 NANOSLEEP.SYNCS 0x989680 ;  /* 0x009896800000895d */ /* 0x004fea0003900000 */
[----:B------:R-:W2:Y:S02]  /*9b60*/  @!P0 SYNCS.PHASECHK.TRANS64 P0, [R0+URZ], R3 ;  /* 0x00000003000085a7 */ /* 0x000ea400080010ff */
[----:B--2---:R-:W-:Y:S05]  /*9b70*/  @!P0 BRA `(.L_x_154) ;  /* 0xfffffffc00f08947 */ /* 0x004fea000383ffff */
[----:B------:R-:W-:Y:S05]  /*9b80*/  BRA `(.L_x_155) ;  /* 0xffffff8c00b87947 */ /* 0x000fea000383ffff */
.L_x_47:
[----:B-1----:R1:W2:Y:S02]  /*9b90*/  SYNCS.PHASECHK.TRANS64.TRYWAIT P0, [R0+URZ+0xe0], R5 ;  /* 0x0000e005000075a7 */ /* 0x0022a400080011ff */
[----:B--2---:R-:W-:Y:S05]  /*9ba0*/  @!P0 NANOSLEEP.SYNCS 0x989680 ;  /* 0x009896800000895d */ /* 0x004fea0003900000 */
[----:B------:R-:W2:Y:S02]  /*9bb0*/  @!P0 SYNCS.PHASECHK.TRANS64 P0, [R0+URZ+0xe0], R5 ;  /* 0x0000e005000085a7 */ /* 0x000ea400080010ff */
[----:B--2---:R-:W-:Y:S05]  /*9bc0*/  @!P0 BRA `(.L_x_47) ;  /* 0xfffffffc00f08947 */ /* 0x004fea000383ffff */
[----:B------:R-:W-:Y:S05]  /*9bd0*/  BRA `(.L_x_156) ;  /* 0xffffff90001c7947 */ /* 0x000fea000383ffff */
.L_x_48:
[----:B------:R-:W-:-:S07]  /*9be0*/  MOV R0, UR4 ;  /* 0x0000000400007c02 */ /* 0x000fce0008000f00 */
.L_x_157:
[----:B-1----:R1:W2:Y:S02]  /*9bf0*/  SYNCS.PHASECHK.TRANS64.TRYWAIT P0, [R0+URZ+0x90], R7 ;  /* 0x00009007000075a7 */ /* 0x0022a400080011ff */
[----:B--2---:R-:W-:Y:S05]  /*9c00*/  @!P0 NANOSLEEP.SYNCS 0x989680 ;  /* 0x009896800000895d */ /* 0x004fea0003900000 */
[----:B------:R-:W2:Y:S02]  /*9c10*/  @!P0 SYNCS.PHASECHK.TRANS64 P0, [R0+URZ+0x90], R7 ;  /* 0x00009007000085a7 */ /* 0x000ea400080010ff */
[----:B--2---:R-:W-:Y:S05]  /*9c20*/  @!P0 BRA `(.L_x_157) ;  /* 0xfffffffc00f08947 */ /* 0x004fea000383ffff */
[----:B------:R-:W-:Y:S05]  /*9c30*/  BRA `(.L_x_158) ;  /* 0xffffff90002c7947 */ /* 0x000fea000383ffff */
.L_x_49:
[----:B-1----:R1:W2:Y:S02]  /*9c40*/  SYNCS.PHASECHK.TRANS64.TRYWAIT P1, [R0+URZ+0x80], R5 ;  /* 0x00008005000075a7 */ /* 0x0022a400080211ff */
[----:B--2---:R-:W-:Y:S05]  /*9c50*/  @!P1 NANOSLEEP.SYNCS 0x989680 ;  /* 0x009896800000995d */ /* 0x004fea0003900000 */
[----:B------:R-:W2:Y:S02]  /*9c60*/  @!P1 SYNCS.PHASECHK.TRANS64 P1, [R0+URZ+0x80], R5 ;  /* 0x00008005000095a7 */ /* 0x000ea400080210ff */
[----:B--2---:R-:W-:Y:S05]  /*9c70*/  @!P1 BRA `(.L_x_49) ;  /* 0xfffffffc00f09947 */ /* 0x004fea000383ffff */
[----:B------:R-:W-:Y:S05]  /*9c80*/  BRA `(.L_x_159) ;  /* 0xffffff90005c7947 */ /* 0x000fea000383ffff */
.L_x_52:
[----:B------:R-:W-:-:S07]  /*9c90*/  MOV R0, UR4 ;  /* 0x0000000400007c02 */ /* 0x000fce0008000f00 */
.L_x_160:
[----:B-1----:R1:W2:Y:S02]  /*9ca0*/  SYNCS.PHASECHK.TRANS64.TRYWAIT P0, [R0+URZ+0x90], R3 ;  /* 0x00009003000075a7 */ /* 0x0022a400080011ff */
[----:B--2---:R-:W-:Y:S05]  /*9cb0*/  @!P0 NANOSLEEP.SYNCS 0x989680 ;  /* 0x009896800000895d */ /* 0x004fea0003900000 */
[----:B------:R-:W2:Y:S02]  /*9cc0*/  @!P0 SYNCS.PHASECHK.TRANS64 P0, [R0+URZ+0x90], R3 ;  /* 0x00009003000085a7 */ /* 0x000ea400080010ff */
[----:B--2---:R-:W-:Y:S05]  /*9cd0*/  @!P0 BRA `(.L_x_160) ;  /* 0xfffffffc00f08947 */ /* 0x004fea000383ffff */
[----:B------:R-:W-:Y:S05]  /*9ce0*/  BRA `(.L_x_51) ;  /* 0xffffff9000b07947 */ /* 0x000fea000383ffff */
.L_x_61:
[----:B-1----:R-:W-:-:S04]  /*9cf0*/  MOV R5, UR5 ;  /* 0x0000000500057c02 */ /* 0x002fc80008000f00 */
[----:B------:R1:W2:Y:S03]  /*9d00*/  SYNCS.PHASECHK.TRANS64.TRYWAIT P0, [R5+URZ+0x8], R6 ;  /* 0x00000806050075a7 */ /* 0x0002a600080011ff */
[----:B--2---:R-:W-:Y:S05]  /*9d10*/  @!P0 NANOSLEEP.SYNCS 0x989680 ;  /* 0x009896800000895d */ /* 0x004fea0003900000 */
[----:B------:R-:W2:Y:S02]  /*9d20*/  @!P0 SYNCS.PHASECHK.TRANS64 P0, [R5+URZ+0x8], R6 ;  /* 0x00000806050085a7 */ /* 0x000ea400080010ff */
[----:B--2---:R-:W-:Y:S05]  /*9d30*/  @!P0 BRA `(.L_x_61) ;  /* 0xfffffffc00ec8947 */ /* 0x004fea000383ffff */
[----:B------:R-:W-:Y:S05]  /*9d40*/  BRA `(.L_x_60) ;  /* 0xffffff9400687947 */ /* 0x000fea000383ffff */
.L_x_63:
[----:B------:R-:W-:Y:S01]  /*9d50*/  BSSY B0, `(.L_x_161) ;  /* 0x0000006000007945 */ /* 0x000fe20003800000 */
[----:B------:R-:W-:-:S07]  /*9d60*/  MOV R15, 0xffffffff ;  /* 0xffffffff000f7802 */ /* 0x000fce0000000f00 */
[----:B-1---5:R-:W-:Y:S05]  /*9d70*/  WARPSYNC.COLLECTIVE R15, `(.L_x_162) ;  /* 0x000000000f0c7348 */ /* 0x022fea0003c00000 */
[----:B------:R-:W-:Y:S02]  /*9d80*/  ELECT P6, UR79, PT ;  /* 0x00000000004f782f */ /* 0x000fe400038c0000 */
[----:B------:R-:W-:Y:S01]  /*9d90*/  MOV R14, UR79 ;  /* 0x0000004f000e7c02 */ /* 0x000fe20008000f00 */
[----:B-1---5:R-:W-:Y:S10]  /*9da0*/  ENDCOLLECTIVE ;  /* 0x000000000000791b */ /* 0x022ff40003800000 */
.L_x_162:
[----:B------:R-:W-:Y:S05]  /*9db0*/  BSYNC B0 ;  /* 0x0000000000007941 */ /* 0x000fea0003800000 */
.L_x_161:
[----:B------:R-:W-:Y:S01]  /*9dc0*/  PLOP3.LUT P0, PT, P6, PT, PT, 0x80, 0x8 ;  /* 0x000000000008781c */ /* 0x000fe2000370f070 */
[----:B------:R-:W-:-:S12]  /*9dd0*/  BRA `(.L_x_163) ;  /* 0xffffff9400947947 */ /* 0x000fd8000383ffff */
.L_x_65:
[----:B-1----:R-:W-:-:S04]  /*9de0*/  MOV R3, UR5 ;  /* 0x0000000500037c02 */ /* 0x002fc80008000f00 */
[----:B------:R1:W2:Y:S03]  /*9df0*/  SYNCS.PHASECHK.TRANS64.TRYWAIT P0, [R3+URZ+0x8], R4 ;  /* 0x00000804030075a7 */ /* 0x0002a600080011ff */
[----:B--2---:R-:W-:Y:S05]  /*9e00*/  @!P0 NANOSLEEP.SYNCS 0x989680 ;  /* 0x009896800000895d */ /* 0x004fea0003900000 */
[----:B------:R-:W2:Y:S02]  /*9e10*/  @!P0 SYNCS.PHASECHK.TRANS64 P0, [R3+URZ+0x8], R4 ;  /* 0x00000804030085a7 */ /* 0x000ea400080010ff */
[----:B--2---:R-:W-:Y:S05]  /*9e20*/  @!P0 BRA `(.L_x_65) ;  /* 0xfffffffc00ec8947 */ /* 0x004fea000383ffff */
[----:B------:R-:W-:Y:S05]  /*9e30*/  BRA `(.L_x_64) ;  /* 0xffffff9400987947 */ /* 0x000fea000383ffff */
.L_x_66:
[----:B-1----:R1:W2:Y:S02]  /*9e40*/  SYNCS.PHASECHK.TRANS64.TRYWAIT P0, [R0+URZ+0x80], R5 ;  /* 0x00008005000075a7 */ /* 0x0022a400080011ff */
[----:B--2---:R-:W-:Y:S05]  /*9e50*/  @!P0 NANOSLEEP.SYNCS 0x989680 ;  /* 0x009896800000895d */ /* 0x004fea0003900000 */
[----:B------:R-:W2:Y:S02]  /*9e60*/  @!P0 SYNCS.PHASECHK.TRANS64 P0, [R0+URZ+0x80], R5 ;  /* 0x00008005000085a7 */ /* 0x000ea400080010ff */
[----:B--2---:R-:W-:Y:S05]  /*9e70*/  @!P0 BRA `(.L_x_66) ;  /* 0xfffffffc00f08947 */ /* 0x004fea000383ffff */
[----:B------:R-:W-:Y:S05]  /*9e80*/  BRA `(.L_x_164) ;  /* 0xffffff9800747947 */ /* 0x000fea000383ffff */
.L_x_68:
[----:B------:R-:W-:-:S07]  /*9e90*/  MOV R0, UR23 ;  /* 0x0000001700007c02 */ /* 0x000fce0008000f00 */
.L_x_165:
[----:B-1----:R1:W2:Y:S02]  /*9ea0*/  SYNCS.PHASECHK.TRANS64.TRYWAIT P0, [R0+URZ+0xc0], R5 ;  /* 0x0000c005000075a7 */ /* 0x0022a400080011ff */
[----:B--2---:R-:W-:Y:S05]  /*9eb0*/  @!P0 NANOSLEEP.SYNCS 0x989680 ;  /* 0x009896800000895d */ /* 0x004fea0003900000 */
[----:B------:R-:W2:Y:S02]  /*9ec0*/  @!P0 SYNCS.PHASECHK.TRANS64 P0, [R0+URZ+0xc0], R5 ;  /* 0x0000c005000085a7 */ /* 0x000ea400080010ff */
[----:B--2---:R-:W-:Y:S05]  /*9ed0*/  @!P0 BRA `(.L_x_165) ;  /* 0xfffffffc00f08947 */ /* 0x004fea000383ffff */
[----:B------:R-:W-:Y:S05]  /*9ee0*/  BRA `(.L_x_166) ;  /* 0xffffff9800c07947 */ /* 0x000fea000383ffff */
.L_x_71:
[----:B------:R-:W-:Y:S07]  /*9ef0*/  MOV R0, UR5 ;  /* 0x0000000500007c02 */ /* 0x000fee0008000f00 */
.L_x_167:
[----:B-1----:R1:W2:Y:S02]  /*9f00*/  SYNCS.PHASECHK.TRANS64.TRYWAIT P0, [R0+URZ], R5 ;  /* 0x00000005000075a7 */ /* 0x0022a400080011ff */
[----:B--2---:R-:W-:Y:S05]  /*9f10*/  @!P0 NANOSLEEP.SYNCS 0x989680 ;  /* 0x009896800000895d */ /* 0x004fea0003900000 */
[----:B------:R-:W2:Y:S02]  /*9f20*/  @!P0 SYNCS.PHASECHK.TRANS64 P0, [R0+URZ], R5 ;  /* 0x00000005000085a7 */ /* 0x000ea400080010ff */
[----:B--2---:R-:W-:Y:S05]  /*9f30*/  @!P0 BRA `(.L_x_167) ;  /* 0xfffffffc00f08947 */ /* 0x004fea000383ffff */
[----:B------:R-:W-:Y:S05]  /*9f40*/  BRA `(.L_x_70) ;  /* 0xffffff9800d47947 */ /* 0x000fea000383ffff */
.L_x_75:
[----:B-1----:R-:W-:-:S07]  /*9f50*/  MOV R0, UR4 ;  /* 0x0000000400007c02 */ /* 0x002fce0008000f00 */
.L_x_168:
[----:B-1----:R1:W2:Y:S02]  /*9f60*/  SYNCS.PHASECHK.TRANS64.TRYWAIT P0, [R0+URZ], R3 ;  /* 0x00000003000075a7 */ /* 0x0022a400080011ff */
[----:B--2---:R-:W-:Y:S05]  /*9f70*/  @!P0 NANOSLEEP.SYNCS 0x989680 ;  /* 0x009896800000895d */ /* 0x004fea0003900000 */
[----:B------:R-:W2:Y:S02]  /*9f80*/  @!P0 SYNCS.PHASECHK.TRANS64 P0, [R0+URZ], R3 ;  /* 0x00000003000085a7 */ /* 0x000ea400080010ff */
[----:B--2---:R-:W-:Y:S05]  /*9f90*/  @!P0 BRA `(.L_x_168) ;  /* 0xfffffffc00f08947 */ /* 0x004fea000383ffff */
[----:B------:R-:W-:Y:S05]  /*9fa0*/  BRA `(.L_x_169) ;  /* 0xffffff9c00a07947 */ /* 0x000fea000383ffff */
.L_x_76:
[----:B------:R-:W-:-:S07]  /*9fb0*/  MOV R0, UR5 ;  /* 0x0000000500007c02 */ /* 0x000fce0008000f00 */
.L_x_170:
[----:B-1----:R1:W2:Y:S02]  /*9fc0*/  SYNCS.PHASECHK.TRANS64.TRYWAIT P0, [R0+URZ], R3 ;  /* 0x00000003000075a7 */ /* 0x0022a400080011ff */
[----:B--2---:R-:W-:Y:S05]  /*9fd0*/  @!P0 NANOSLEEP.SYNCS 0x989680 ;  /* 0x009896800000895d */ /* 0x004fea0003900000 */
[----:B------:R-:W2:Y:S02]  /*9fe0*/  @!P0 SYNCS.PHASECHK.TRANS64 P0, [R0+URZ], R3 ;  /* 0x00000003000085a7 */ /* 0x000ea400080010ff */
[----:B--2---:R-:W-:Y:S05]  /*9ff0*/  @!P0 BRA `(.L_x_170) ;  /* 0xfffffffc00f08947 */ /* 0x004fea000383ffff */
[----:B------:R-:W-:Y:S05]  /*a000*/  BRA `(.L_x_171) ;  /* 0xffffff9c00ac7947 */ /* 0x000fea000383ffff */
.L_x_77:
[----:B------:R-:W-:-:S07]  /*a010*/  MOV R0, UR5 ;  /* 0x0000000500007c02 */ /* 0x000fce0008000f00 */
.L_x_172:
[----:B-1----:R1:W2:Y:S02]  /*a020*/  SYNCS.PHASECHK.TRANS64.TRYWAIT P0, [R0+URZ], R3 ;  /* 0x00000003000075a7 */ /* 0x0022a400080011ff */
[----:B--2---:R-:W-:Y:S05]  /*a030*/  @!P0 NANOSLEEP.SYNCS 0x989680 ;  /* 0x009896800000895d */ /* 0x004fea0003900000 */
[----:B------:R-:W2:Y:S02]  /*a040*/  @!P0 SYNCS.PHASECHK.TRANS64 P0, [R0+URZ], R3 ;  /* 0x00000003000085a7 */ /* 0x000ea400080010ff */
[----:B--2---:R-:W-:Y:S05]  /*a050*/  @!P0 BRA `(.L_x_172) ;  /* 0xfffffffc00f08947 */ /* 0x004fea000383ffff */
[----:B------:R-:W-:Y:S05]  /*a060*/  BRA `(.L_x_173) ;  /* 0xffffff9c00b87947 */ /* 0x000fea000383ffff */
.L_x_80:
[----:B------:R-:W-:-:S07]  /*a070*/  MOV R0, UR17 ;  /* 0x0000001100007c02 */ /* 0x000fce0008000f00 */
.L_x_174:
[----:B-1----:R1:W2:Y:S02]  /*a080*/  SYNCS.PHASECHK.TRANS64.TRYWAIT P1, [R0+URZ+0x100], R3 ;  /* 0x00010003000075a7 */ /* 0x0022a400080211ff */
[----:B--2---:R-:W-:Y:S05]  /*a090*/  @!P1 NANOSLEEP.SYNCS 0x989680 ;  /* 0x009896800000995d */ /* 0x004fea0003900000 */
[----:B------:R-:W2:Y:S02]  /*a0a0*/  @!P1 SYNCS.PHASECHK.TRANS64 P1, [R0+URZ+0x100], R3 ;  /* 0x00010003000095a7 */ /* 0x000ea400080210ff */
[----:B--2---:R-:W-:Y:S05]  /*a0b0*/  @!P1 BRA `(.L_x_174) ;  /* 0xfffffffc00f09947 */ /* 0x004fea000383ffff */
[----:B------:R-:W-:Y:S05]  /*a0c0*/  BRA `(.L_x_175) ;  /* 0xffffffa000047947 */ /* 0x000fea000383ffff */
.L_x_85:
[----:B--2---:R2:W3:Y:S02]  /*a0d0*/  SYNCS.PHASECHK.TRANS64.TRYWAIT P0, [R12+URZ+0x80], R9 ;  /* 0x000080090c0075a7 */ /* 0x0044e400080011ff */
[----:B---3--:R-:W-:Y:S05]  /*a0e0*/  @!P0 NANOSLEEP.SYNCS 0x989680 ;  /* 0x009896800000895d */ /* 0x008fea0003900000 */
[----:B------:R-:W3:Y:S02]  /*a0f0*/  @!P0 SYNCS.PHASECHK.TRANS64 P0, [R12+URZ+0x80], R9 ;  /* 0x000080090c0085a7 */ /* 0x000ee400080010ff */
[----:B---3--:R-:W-:Y:S05]  /*a100*/  @!P0 BRA `(.L_x_85) ;  /* 0xfffffffc00f08947 */ /* 0x008fea000383ffff */
[----:B------:R-:W-:Y:S05]  /*a110*/  BRA `(.L_x_176) ;  /* 0xffffffa4003c7947 */ /* 0x000fea000383ffff */
.L_x_88:
[----:B------:R-:W-:Y:S07]  /*a120*/  MOV R0, UR21 ;  /* 0x0000001500007c02 */ /* 0x000fee0008000f00 */
.L_x_177:
[----:B--2---:R2:W3:Y:S02]  /*a130*/  SYNCS.PHASECHK.TRANS64.TRYWAIT P2, [R0+URZ+0x78], R11 ;  /* 0x0000780b000075a7 */ /* 0x0044e400080411ff */
[----:B---3--:R-:W-:Y:S05]  /*a140*/  @!P2 NANOSLEEP.SYNCS 0x989680 ;  /* 0x009896800000a95d */ /* 0x008fea0003900000 */
[----:B------:R-:W3:Y:S02]  /*a150*/  @!P2 SYNCS.PHASECHK.TRANS64 P2, [R0+URZ+0x78], R11 ;  /* 0x0000780b0000a5a7 */ /* 0x000ee400080410ff */
[----:B---3--:R-:W-:Y:S05]  /*a160*/  @!P2 BRA `(.L_x_177) ;  /* 0xfffffffc00f0a947 */ /* 0x008fea000383ffff */
[----:B------:R-:W-:Y:S05]  /*a170*/  BRA `(.L_x_87) ;  /* 0xffffffa800a47947 */ /* 0x000fea000383ffff */
.L_x_91:
[----:B--2---:R-:W-:Y:S07]  /*a180*/  MOV R0, UR21 ;  /* 0x0000001500007c02 */ /* 0x004fee0008000f00 */
.L_x_178:
[----:B--2---:R2:W3:Y:S02]  /*a190*/  SYNCS.PHASECHK.TRANS64.TRYWAIT P0, [R0+URZ+0x50], R9 ;  /* 0x00005009000075a7 */ /* 0x0044e400080011ff */
[----:B---3--:R-:W-:Y:S05]  /*a1a0*/  @!P0 NANOSLEEP.SYNCS 0x989680 ;  /* 0x009896800000895d */ /* 0x008fea0003900000 */
[----:B------:R-:W3:Y:S02]  /*a1b0*/  @!P0 SYNCS.PHASECHK.TRANS64 P0, [R0+URZ+0x50], R9 ;  /* 0x00005009000085a7 */ /* 0x000ee400080010ff */
[----:B---3--:R-:W-:Y:S05]  /*a1c0*/  @!P0 BRA `(.L_x_178) ;  /* 0xfffffffc00f08947 */ /* 0x008fea000383ffff */
[----:B------:R-:W-:Y:S05]  /*a1d0*/  BRA `(.L_x_179) ;  /* 0xffffffac00007947 */ /* 0x000fea000383ffff */
.L_x_92:
[----:B------:R-:W-:Y:S07]  /*a1e0*/  MOV R0, UR21 ;  /* 0x0000001500007c02 */ /* 0x000fee0008000f00 */
.L_x_180:
[----:B--2---:R2:W3:Y:S02]  /*a1f0*/  SYNCS.PHASECHK.TRANS64.TRYWAIT P0, [R0+URZ+0x58], R9 ;  /* 0x00005809000075a7 */ /* 0x0044e400080011ff */
[----:B---3--:R-:W-:Y:S05]  /*a200*/  @!P0 NANOSLEEP.SYNCS 0x989680 ;  /* 0x009896800000895d */ /* 0x008fea0003900000 */
[----:B------:R-:W3:Y:S02]  /*a210*/  @!P0 SYNCS.PHASECHK.TRANS64 P0, [R0+URZ+0x58], R9 ;  /* 0x00005809000085a7 */ /* 0x000ee400080010ff */
[----:B---3--:R-:W-:Y:S05]  /*a220*/  @!P0 BRA `(.L_x_180) ;  /* 0xfffffffc00f08947 */ /* 0x008fea000383ffff */
[----:B------:R-:W-:Y:S05]  /*a230*/  BRA `(.L_x_181) ;  /* 0xffffffac00387947 */ /* 0x000fea000383ffff */
.L_x_93:
[----:B------:R-:W-:Y:S07]  /*a240*/  MOV R0, UR21 ;  /* 0x0000001500007c02 */ /* 0x000fee0008000f00 */
.L_x_182:
[----:B--2---:R2:W3:Y:S02]  /*a250*/  SYNCS.PHASECHK.TRANS64.TRYWAIT P0, [R0+URZ+0x60], R9 ;  /* 0x00006009000075a7 */ /* 0x0044e400080011ff */
[----:B---3--:R-:W-:Y:S05]  /*a260*/  @!P0 NANOSLEEP.SYNCS 0x989680 ;  /* 0x009896800000895d */ /* 0x008fea0003900000 */
[----:B------:R-:W3:Y:S02]  /*a270*/  @!P0 SYNCS.PHASECHK.TRANS64 P0, [R0+URZ+0x60], R9 ;  /* 0x00006009000085a7 */ /* 0x000ee400080010ff */
[----:B---3--:R-:W-:Y:S05]  /*a280*/  @!P0 BRA `(.L_x_182) ;  /* 0xfffffffc00f08947 */ /* 0x008fea000383ffff */
[----:B------:R-:W-:Y:S05]  /*a290*/  BRA `(.L_x_183) ;  /* 0xffffffac007c7947 */ /* 0x000fea000383ffff */
.L_x_94:
[----:B------:R-:W-:Y:S07]  /*a2a0*/  MOV R0, UR21 ;  /* 0x0000001500007c02 */ /* 0x000fee0008000f00 */
.L_x_184:
[----:B--2---:R2:W3:Y:S02]  /*a2b0*/  SYNCS.PHASECHK.TRANS64.TRYWAIT P0, [R0+URZ+0x68], R9 ;  /* 0x00006809000075a7 */ /* 0x0044e400080011ff */
[----:B---3--:R-:W-:Y:S05]  /*a2c0*/  @!P0 NANOSLEEP.SYNCS 0x989680 ;  /* 0x009896800000895d */ /* 0x008fea0003900000 */
[----:B------:R-:W3:Y:S02]  /*a2d0*/  @!P0 SYNCS.PHASECHK.TRANS64 P0, [R0+URZ+0x68], R9 ;  /* 0x00006809000085a7 */ /* 0x000ee400080010ff */
[----:B---3--:R-:W-:Y:S05]  /*a2e0*/  @!P0 BRA `(.L_x_184) ;  /* 0xfffffffc00f08947 */ /* 0x008fea000383ffff */
[----:B------:R-:W-:Y:S05]  /*a2f0*/  BRA `(.L_x_185) ;  /* 0xffffffac00bc7947 */ /* 0x000fea000383ffff */
.L_x_96:
[----:B------:R-:W-:-:S07]  /*a300*/  MOV R0, UR21 ;  /* 0x0000001500007c02 */ /* 0x000fce0008000f00 */
.L_x_186:
[----:B---3--:R3:W4:Y:S02]  /*a310*/  SYNCS.PHASECHK.TRANS64.TRYWAIT P0, [R0+URZ+0x50], R3 ;  /* 0x00005003000075a7 */ /* 0x00872400080011ff */
[----:B----4-:R-:W-:Y:S05]  /*a320*/  @!P0 NANOSLEEP.SYNCS 0x989680 ;  /* 0x009896800000895d */ /* 0x010fea0003900000 */
[----:B------:R-:W4:Y:S02]  /*a330*/  @!P0 SYNCS.PHASECHK.TRANS64 P0, [R0+URZ+0x50], R3 ;  /* 0x00005003000085a7 */ /* 0x000f2400080010ff */
[----:B----4-:R-:W-:Y:S05]  /*a340*/  @!P0 BRA `(.L_x_186) ;  /* 0xfffffffc00f08947 */ /* 0x010fea000383ffff */
[----:B------:R-:W-:Y:S05]  /*a350*/  BRA `(.L_x_187) ;  /* 0xffffffb000347947 */ /* 0x000fea000383ffff */
.L_x_97:
[----:B---3--:R-:W-:-:S07]  /*a360*/  MOV R0, UR21 ;  /* 0x0000001500007c02 */ /* 0x008fce0008000f00 */
.L_x_188:
[----:B---3--:R3:W4:Y:S02]  /*a370*/  SYNCS.PHASECHK.TRANS64.TRYWAIT P0, [R0+URZ+0x58], R3 ;  /* 0x00005803000075a7 */ /* 0x00872400080011ff */
[----:B----4-:R-:W-:Y:S05]  /*a380*/  @!P0 NANOSLEEP.SYNCS 0x989680 ;  /* 0x009896800000895d */ /* 0x010fea0003900000 */
[----:B------:R-:W4:Y:S02]  /*a390*/  @!P0 SYNCS.PHASECHK.TRANS64 P0, [R0+URZ+0x58], R3 ;  /* 0x00005803000085a7 */ /* 0x000f2400080010ff */
[----:B----4-:R-:W-:Y:S05]  /*a3a0*/  @!P0 BRA `(.L_x_188) ;  /* 0xfffffffc00f08947 */ /* 0x010fea000383ffff */
[----:B------:R-:W-:Y:S05]  /*a3b0*/  BRA `(.L_x_189) ;  /* 0xffffffb000247947 */ /* 0x000fea000383ffff */
.L_x_98:
[----:B---3--:R-:W-:-:S07]  /*a3c0*/  MOV R0, UR21 ;  /* 0x0000001500007c02 */ /* 0x008fce0008000f00 */
.L_x_190:
[----:B---3--:R3:W4:Y:S02]  /*a3d0*/  SYNCS.PHASECHK.TRANS64.TRYWAIT P0, [R0+URZ+0x60], R3 ;  /* 0x00006003000075a7 */ /* 0x00872400080011ff */
[----:B----4-:R-:W-:Y:S05]  /*a3e0*/  @!P0 NANOSLEEP.SYNCS 0x989680 ;  /* 0x009896800000895d */ /* 0x010fea0003900000 */
[----:B------:R-:W4:Y:S02]  /*a3f0*/  @!P0 SYNCS.PHASECHK.TRANS64 P0, [R0+URZ+0x60], R3 ;  /* 0x00006003000085a7 */ /* 0x000f2400080010ff */
[----:B----4-:R-:W-:Y:S05]  /*a400*/  @!P0 BRA `(.L_x_190) ;  /* 0xfffffffc00f08947 */ /* 0x010fea000383ffff */
[----:B------:R-:W-:Y:S05]  /*a410*/  BRA `(.L_x_191) ;  /* 0xffffffb000147947 */ /* 0x000fea000383ffff */
.L_x_100:
[----:B-1----:R1:W2:Y:S02]  /*a420*/  SYNCS.PHASECHK.TRANS64.TRYWAIT P0, [R3+URZ+0x80], R0 ;  /* 0x00008000030075a7 */ /* 0x0022a400080011ff */
[----:B--2---:R-:W-:Y:S05]  /*a430*/  @!P0 NANOSLEEP.SYNCS 0x989680 ;  /* 0x009896800000895d */ /* 0x004fea0003900000 */
[----:B------:R-:W2:Y:S02]  /*a440*/  @!P0 SYNCS.PHASECHK.TRANS64 P0, [R3+URZ+0x80], R0 ;  /* 0x00008000030085a7 */ /* 0x000ea400080010ff */
[----:B--2---:R-:W-:Y:S05]  /*a450*/  @!P0 BRA `(.L_x_100) ;  /* 0xfffffffc00f08947 */ /* 0x004fea000383ffff */
[----:B------:R-:W-:Y:S05]  /*a460*/  BRA `(.L_x_192) ;  /* 0xffffffb000d47947 */ /* 0x000fea000383ffff */
.L_x_111:
[----:B-1----:R-:W-:Y:S04]  /*a470*/  MOV R0, UR44 ;  /* 0x0000002c00007c02 */ /* 0x002fe80008000f00 */
[----:B------:R1:W2:Y:S03]  /*a480*/  SYNCS.PHASECHK.TRANS64.TRYWAIT P1, [R0+URZ+0x30], R5 ;  /* 0x00003005000075a7 */ /* 0x0002a600080211ff */
[----:B--2---:R-:W-:Y:S05]  /*a490*/  @!P1 NANOSLEEP.SYNCS 0x989680 ;  /* 0x009896800000995d */ /* 0x004fea0003900000 */
[----:B------:R-:W2:Y:S02]  /*a4a0*/  @!P1 SYNCS.PHASECHK.TRANS64 P1, [R0+URZ+0x30], R5 ;  /* 0x00003005000095a7 */ /* 0x000ea400080210ff */
[----:B--2---:R-:W-:Y:S05]  /*a4b0*/  @!P1 BRA `(.L_x_111) ;  /* 0xfffffffc00ec9947 */ /* 0x004fea000383ffff */
[----:B------:R-:W-:Y:S05]  /*a4c0*/  BRA `(.L_x_110) ;  /* 0xffffffc000387947 */ /* 0x000fea000383ffff */
.L_x_113:
[----:B-1----:R1:W4:Y:S02]  /*a4d0*/  SYNCS.PHASECHK.TRANS64.TRYWAIT P0, [R98+URZ+0xa0], R3 ;  /* 0x0000a003620075a7 */ /* 0x00232400080011ff */
[----:B----4-:R-:W-:Y:S05]  /*a4e0*/  @!P0 NANOSLEEP.SYNCS 0x989680 ;  /* 0x009896800000895d */ /* 0x010fea0003900000 */
[----:B------:R-:W4:Y:S02]  /*a4f0*/  @!P0 SYNCS.PHASECHK.TRANS64 P0, [R98+URZ+0xa0], R3 ;  /* 0x0000a003620085a7 */ /* 0x000f2400080010ff */
[----:B----4-:R-:W-:Y:S05]  /*a500*/  @!P0 BRA `(.L_x_113) ;  /* 0xfffffffc00f08947 */ /* 0x010fea000383ffff */
[----:B------:R-:W-:Y:S05]  /*a510*/  BRA `(.L_x_112) ;  /* 0xffffffc000607947 */ /* 0x000fea000383ffff */
.L_x_122:
[----:B---3--:R3:W4:Y:S02]  /*a520*/  SYNCS.PHASECHK.TRANS64.TRYWAIT P0, [R3+URZ+0x30], R0 ;  /* 0x00003000030075a7 */ /* 0x00872400080011ff */
[----:B----4-:R-:W-:Y:S05]  /*a530*/  @!P0 NANOSLEEP.SYNCS 0x989680 ;  /* 0x009896800000895d */ /* 0x010fea0003900000 */
[----:B------:R-:W4:Y:S02]  /*a540*/  @!P0 SYNCS.PHASECHK.TRANS64 P0, [R3+URZ+0x30], R0 ;  /* 0x00003000030085a7 */ /* 0x000f2400080010ff */
[----:B----4-:R-:W-:Y:S05]  /*a550*/  @!P0 BRA `(.L_x_122) ;  /* 0xfffffffc00f08947 */ /* 0x010fea000383ffff */
[----:B------:R-:W-:Y:S05]  /*a560*/  BRA `(.L_x_121) ;  /* 0xffffffcc003c7947 */ /* 0x000fea000383ffff */
.L_x_130:
[----:B-1----:R1:W4:Y:S02]  /*a570*/  SYNCS.PHASECHK.TRANS64.TRYWAIT P0, [R62+URZ+0x30], R5 ;  /* 0x000030053e0075a7 */ /* 0x00232400080011ff */
[----:B----4-:R-:W-:Y:S05]  /*a580*/  @!P0 NANOSLEEP.SYNCS 0x989680 ;  /* 0x009896800000895d */ /* 0x010fea0003900000 */
[----:B------:R-:W4:Y:S02]  /*a590*/  @!P0 SYNCS.PHASECHK.TRANS64 P0, [R62+URZ+0x30], R5 ;  /* 0x000030053e0085a7 */ /* 0x000f2400080010ff */
[----:B----4-:R-:W-:Y:S05]  /*a5a0*/  @!P0 BRA `(.L_x_130) ;  /* 0xfffffffc00f08947 */ /* 0x010fea000383ffff */
[----:B------:R-:W-:Y:S05]  /*a5b0*/  BRA `(.L_x_129) ;  /* 0xffffffd800407947 */ /* 0x000fea000383ffff */
.L_x_138:
[----:B-1----:R1:W4:Y:S02]  /*a5c0*/  SYNCS.PHASECHK.TRANS64.TRYWAIT P0, [R61+URZ+0x30], R4 ;  /* 0x000030043d0075a7 */ /* 0x00232400080011ff */
[----:B----4-:R-:W-:Y:S05]  /*a5d0*/  @!P0 NANOSLEEP.SYNCS 0x989680 ;  /* 0x009896800000895d */ /* 0x010fea0003900000 */
[----:B------:R-:W4:Y:S02]  /*a5e0*/  @!P0 SYNCS.PHASECHK.TRANS64 P0, [R61+URZ+0x30], R4 ;  /* 0x000030043d0085a7 */ /* 0x000f2400080010ff */
[----:B----4-:R-:W-:Y:S05]  /*a5f0*/  @!P0 BRA `(.L_x_138) ;  /* 0xfffffffc00f08947 */ /* 0x010fea000383ffff */
[----:B------:R-:W-:Y:S05]  /*a600*/  BRA `(.L_x_137) ;  /* 0xffffffe400407947 */ /* 0x000fea000383ffff */
        .weak           $__internal_0_$__cuda_sm10x_tcgen05_guardrail_trap_col_being_dealloced_not_returned_by_alloc
        .type           $__internal_0_$__cuda_sm10x_tcgen05_guardrail_trap_col_being_dealloced_not_returned_by_alloc,@function
        .size           $__internal_0_$__cuda_sm10x_tcgen05_guardrail_trap_col_being_dealloced_not_returned_by_alloc,($__internal_1_$__cuda_sm10x_tcgen05_guardrail_trap_phase_invalid_during_alloc - $__internal_0_$__cuda_sm10x_tcgen05_guardrail_trap_col_being_dealloced_not_returned_by_alloc)
$__internal_0_$__cuda_sm10x_tcgen05_guardrail_trap_col_being_dealloced_not_returned_by_alloc:
[----:B------:R-:W-:Y:S05]  /*a610*/  BPT.TRAP 0x1 ;  /* 0x000000040000795c */ /* 0x000fea0000300000 */
[----:B------:R-:W-:-:S04]  /*a620*/  HFMA2 R3, -RZ, RZ, 0, 0 ;  /* 0x00000000ff037431 */ /* 0x000fc800000001ff */
[----:B------:R-:W-:Y:S05]  /*a630*/  RET.REL.NODEC R2 `(_ZN7cutlass13device_kernelINS_4gemm6kernel13GemmUniversalIN4cute5tupleIJiiiiEEENS1_10collective13CollectiveMmaINS1_35MainloopSm100TmaUmmaWarpSpecializedILi3ELi2ELi4ENS5_IJNS4_1CILi2EEESB_NSA_ILi1EEEEEEEENS5_IJNSA_ILi256EEENSA_ILi128EEENSA_ILi32EEEEEENS_10bfloat16_tENS5_IJlSC_lEEESJ_SK_NS4_8TiledMMAINS4_8MMA_AtomIJNS4_26SM100_MMA_F16BF16_2x1SM_SSISJ_SJ_fLi256ELi128ELNS4_4UMMA5MajorE0ELSP_0ELNSO_7ScaleInE0ELSQ_0EEEEEENS4_6LayoutINS5_IJSC_SC_SC_EEENS5_IJNSA_ILi0EEESV_SV_EEEEENS5_IJNS4_10UnderscoreESY_SY_EEEEENS4_28SM100_TMA_2SM_LOAD_MULTICASTENS4_14ComposedLayoutINS4_7SwizzleILi2ELi4ELi3EEENS4_18smem_ptr_flag_bitsILi16EEENST_INS5_IJNSA_ILi8EEESH_EEENS5_IJSH_SC_EEEEEEEvNS4_8identityENS4_18SM100_TMA_2SM_LOADES1B_vS1C_EENS_8epilogue10collective18CollectiveEpilogueINS1F_23Sm100TmaWarpSpecializedILi4ELi2ELi32ELb1ELb0EEEJNS5_IJSG_SG_SH_EEENS5_IJNST_ISG_SC_EENST_ISH_SC_EEEEESJ_SK_SJ_SK_NS1F_6fusion15FusionCallbacksIS1J_NS1O_17LinearCombinationISJ_fSJ_fLNS_15FloatRoundStyleE2EEES1K_S1N_JEEENS4_5SM1004TMEM4LOAD26SM100_TMEM_LOAD_32dp32b32xENS4_13SM90_TMA_LOADES1B_NS4_39AutoVectorizingCopyWithAssumedAlignmentILi128EEENS4_14SM90_TMA_STOREES1B_S20_S20_EEEvvEEEEvNT_6ParamsE) ;  /* 0xffffff5802707950 */ /* 0x000fea0003c3ffff */
        .weak           $__internal_1_$__cuda_sm10x_tcgen05_guardrail_trap_phase_invalid_during_alloc
        .type           $__internal_1_$__cuda_sm10x_tcgen05_guardrail_trap_phase_invalid_during_alloc,@function
        .size           $__internal_1_$__cuda_sm10x_tcgen05_guardrail_trap_phase_invalid_during_alloc,($__internal_2_$__cuda_sm10x_tcgen05_guardrail_trap_unallocated_columns_being_dealloced - $__internal_1_$__cuda_sm10x_tcgen05_guardrail_trap_phase_invalid_during_alloc)
$__internal_1_$__cuda_sm10x_tcgen05_guardrail_trap_phase_invalid_during_alloc:
[----:B------:R-:W-:Y:S05]  /*a640*/  BPT.TRAP 0x1 ;  /* 0x000000040000795c */ /* 0x000fea0000300000 */
[----:B------:R-:W-:-:S04]  /*a650*/  MOV R5, 0x0 ;  /* 0x0000000000057802 */ /* 0x000fc80000000f00 */
[----:B------:R-:W-:Y:S05]  /*a660*/  RET.REL.NODEC R4 `(_ZN7cutlass13device_kernelINS_4gemm6kernel13GemmUniversalIN4cute5tupleIJiiiiEEENS1_10collective13CollectiveMmaINS1_35MainloopSm100TmaUmmaWarpSpecializedILi3ELi2ELi4ENS5_IJNS4_1CILi2EEESB_NSA_ILi1EEEEEEEENS5_IJNSA_ILi256EEENSA_ILi128EEENSA_ILi32EEEEEENS_10bfloat16_tENS5_IJlSC_lEEESJ_SK_NS4_8TiledMMAINS4_8MMA_AtomIJNS4_26SM100_MMA_F16BF16_2x1SM_SSISJ_SJ_fLi256ELi128ELNS4_4UMMA5MajorE0ELSP_0ELNSO_7ScaleInE0ELSQ_0EEEEEENS4_6LayoutINS5_IJSC_SC_SC_EEENS5_IJNSA_ILi0EEESV_SV_EEEEENS5_IJNS4_10UnderscoreESY_SY_EEEEENS4_28SM100_TMA_2SM_LOAD_MULTICASTENS4_14ComposedLayoutINS4_7SwizzleILi2ELi4ELi3EEENS4_18smem_ptr_flag_bitsILi16EEENST_INS5_IJNSA_ILi8EEESH_EEENS5_IJSH_SC_EEEEEEEvNS4_8identityENS4_18SM100_TMA_2SM_LOADES1B_vS1C_EENS_8epilogue10collective18CollectiveEpilogueINS1F_23Sm100TmaWarpSpecializedILi4ELi2ELi32ELb1ELb0EEEJNS5_IJSG_SG_SH_EEENS5_IJNST_ISG_SC_EENST_ISH_SC_EEEEESJ_SK_SJ_SK_NS1F_6fusion15FusionCallbacksIS1J_NS1O_17LinearCombinationISJ_fSJ_fLNS_15FloatRoundStyleE2EEES1K_S1N_JEEENS4_5SM1004TMEM4LOAD26SM100_TMEM_LOAD_32dp32b32xENS4_13SM90_TMA_LOADES1B_NS4_39AutoVectorizingCopyWithAssumedAlignmentILi128EEENS4_14SM90_TMA_STOREES1B_S20_S20_EEEvvEEEEvNT_6ParamsE) ;  /* 0xffffff5804647950 */ /* 0x000fea0003c3ffff */
        .weak           $__internal_2_$__cuda_sm10x_tcgen05_guardrail_trap_unallocated_columns_being_dealloced
        .type           $__internal_2_$__cuda_sm10x_tcgen05_guardrail_trap_unallocated_columns_being_dealloced,@function
        .size           $__internal_2_$__cuda_sm10x_tcgen05_guardrail_trap_unallocated_columns_being_dealloced,(.L_x_194 - $__internal_2_$__cuda_sm10x_tcgen05_guardrail_trap_unallocated_columns_being_dealloced)
$__internal_2_$__cuda_sm10x_tcgen05_guardrail_trap_unallocated_columns_being_dealloced:
[----:B------:R-:W-:Y:S05]  /*a670*/  BPT.TRAP 0x1 ;  /* 0x000000040000795c */ /* 0x000fea0000300000 */
[----:B------:R-:W-:-:S04]  /*a680*/  HFMA2 R3, -RZ, RZ, 0, 0 ;  /* 0x00000000ff037431 */ /* 0x000fc800000001ff */
[----:B------:R-:W-:Y:S05]  /*a690*/  RET.REL.NODEC R2 `(_ZN7cutlass13device_kernelINS_4gemm6kernel13GemmUniversalIN4cute5tupleIJiiiiEEENS1_10collective13CollectiveMmaINS1_35MainloopSm100TmaUmmaWarpSpecializedILi3ELi2ELi4ENS5_IJNS4_1CILi2EEESB_NSA_ILi1EEEEEEEENS5_IJNSA_ILi256EEENSA_ILi128EEENSA_ILi32EEEEEENS_10bfloat16_tENS5_IJlSC_lEEESJ_SK_NS4_8TiledMMAINS4_8MMA_AtomIJNS4_26SM100_MMA_F16BF16_2x1SM_SSISJ_SJ_fLi256ELi128ELNS4_4UMMA5MajorE0ELSP_0ELNSO_7ScaleInE0ELSQ_0EEEEEENS4_6LayoutINS5_IJSC_SC_SC_EEENS5_IJNSA_ILi0EEESV_SV_EEEEENS5_IJNS4_10UnderscoreESY_SY_EEEEENS4_28SM100_TMA_2SM_LOAD_MULTICASTENS4_14ComposedLayoutINS4_7SwizzleILi2ELi4ELi3EEENS4_18smem_ptr_flag_bitsILi16EEENST_INS5_IJNSA_ILi8EEESH_EEENS5_IJSH_SC_EEEEEEEvNS4_8identityENS4_18SM100_TMA_2SM_LOADES1B_vS1C_EENS_8epilogue10collective18CollectiveEpilogueINS1F_23Sm100TmaWarpSpecializedILi4ELi2ELi32ELb1ELb0EEEJNS5_IJSG_SG_SH_EEENS5_IJNST_ISG_SC_EENST_ISH_SC_EEEEESJ_SK_SJ_SK_NS1F_6fusion15FusionCallbacksIS1J_NS1O_17LinearCombinationISJ_fSJ_fLNS_15FloatRoundStyleE2EEES1K_S1N_JEEENS4_5SM1004TMEM4LOAD26SM100_TMEM_LOAD_32dp32b32xENS4_13SM90_TMA_LOADES1B_NS4_39AutoVectorizingCopyWithAssumedAlignmentILi128EEENS4_14SM90_TMA_STOREES1B_S20_S20_EEEvvEEEEvNT_6ParamsE) ;  /* 0xffffff5802587950 */ /* 0x000fea0003c3ffff */
.L_x_193:
[----:B------:R-:W-:-:S00]  /*a6a0*/  BRA `(.L_x_193) ;  /* 0xfffffffc00fc7947 */ /* 0x000fc0000383ffff */
[----:B------:R-:W-:-:S00]  /*a6b0*/  NOP ;  /* 0x0000000000007918 */ /* 0x000fc00000000000 */
        /* <DEDUP_REMOVED lines=12> */
.L_x_194:


//--------------------- .nv.global.init           --------------------------
	.section	.nv.global.init,"aw",@progbits
.nv.global.init:
	.type		$str$27,@object
	.size		$str$27,($str$28 - $str$27)
$str$27:
        /*0000*/ 	.byte	0x28, 0x61, 0x64, 0x64, 0x72, 0x65, 0x73, 0x73, 0x20, 0x26, 0x20, 0x6d, 0x61, 0x73, 0x6b, 0x29
        /*0010*/ 	.byte	0x20, 0x3d, 0x3d, 0x20, 0x30, 0x00
	.type		$str$28,@object
	.size		$str$28,($str$26 - $str$28)
$str$28:
        /*0016*/ 	.byte	0x2f, 0x74, 0x6d, 0x70, 0x2f, 0x63, 0x75, 0x74, 0x6c, 0x61, 0x73, 0x73, 0x5f, 0x73, 0x77, 0x65
        /*0026*/ 	.byte	0x65, 0x70, 0x5f, 0x73, 0x72, 0x63, 0x2f, 0x69, 0x6e, 0x63, 0x6c, 0x75, 0x64, 0x65, 0x2f, 0x63
        /*0036*/ 	.byte	0x75, 0x74, 0x65, 0x2f, 0x70, 0x6f, 0x69, 0x6e, 0x74, 0x65, 0x72, 0x5f, 0x66, 0x6c, 0x61, 0x67
        /*0046*/ 	.byte	0x67, 0x65, 0x64, 0x2e, 0x68, 0x70, 0x70, 0x00
	.type		$str$26,@object
	.size		$str$26,($str$25 - $str$26)
$str$26:
        /*004e*/ 	.byte	0x2f, 0x74, 0x6d, 0x70, 0x2f, 0x63, 0x75, 0x74, 0x6c, 0x61, 0x73, 0x73, 0x5f, 0x73, 0x77, 0x65
        /*005e*/ 	.byte	0x65, 0x70, 0x5f, 0x73, 0x72, 0x63, 0x2f, 0x69, 0x6e, 0x63, 0x6c, 0x75, 0x64, 0x65, 0x2f, 0x63
        /*006e*/ 	.byte	0x75, 0x74, 0x65, 0x2f, 0x61, 0x74, 0x6f, 0x6d, 0x2f, 0x63, 0x6f, 0x70, 0x79, 0x5f, 0x74, 0x72
        /*007e*/ 	.byte	0x61, 0x69, 0x74, 0x73, 0x5f, 0x73, 0x6d, 0x31, 0x30, 0x30, 0x2e, 0x68, 0x70, 0x70, 0x00
	.type		$str$25,@object
	.size		$str$25,(__unnamed_1 - $str$25)
$str$25:
        /*008d*/ 	.byte	0x28, 0x28, 0x75, 0x69, 0x6e, 0x74, 0x33, 0x32, 0x5f, 0x74, 0x28, 0x74, 0x68, 0x72, 0x65, 0x61
        /*009d*/ 	.byte	0x64, 0x49, 0x64, 0x78, 0x2e, 0x78, 0x29, 0x20, 0x2f, 0x20, 0x33, 0x32, 0x29, 0x20, 0x25, 0x20
        /*00ad*/ 	.byte	0x34, 0x29, 0x20, 0x3d, 0x3d, 0x20, 0x28, 0x28, 0x28, 0x74, 0x6d, 0x65, 0x6d, 0x5f, 0x61, 0x64
        /*00bd*/ 	.byte	0x64, 0x72, 0x20, 0x3e, 0x3e, 0x20, 0x31, 0x36, 0x29, 0x20, 0x2f, 0x20, 0x33, 0x32, 0x29, 0x20
        /*00cd*/ 	.byte	0x25, 0x20, 0x34, 0x29, 0x00
	.type		__unnamed_1,@object
	.size		__unnamed_1,(__unnamed_2 - __unnamed_1)
__unnamed_1:
        /*00d2*/ 	.byte	0x61, 0x75, 0x74, 0x6f, 0x20, 0x63, 0x75, 0x74, 0x65, 0x3a, 0x3a, 0x61, 0x73, 0x5f, 0x70, 0x6f
        /* <DEDUP_REMOVED lines=24> */
        /*0262*/ 	.byte	0x34, 0x30, 0x39, 0x36, 0x3e, 0x3e, 0x3e, 0x3e, 0x5d, 0x00
	.type		__unnamed_2,@object
	.size		__unnamed_2,(.L_2 - __unnamed_2)
__unnamed_2:
        /* <DEDUP_REMOVED lines=42> */
        /*050c*/ 	.byte	0x3e, 0x3e, 0x5d, 0x00
.L_2:


//--------------------- .nv.shared._ZN7cutlass13device_kernelINS_4gemm6kernel13GemmUniversalIN4cute5tupleIJiiiiEEENS1_10collective13CollectiveMmaINS1_35MainloopSm100TmaUmmaWarpSpecializedILi3ELi2ELi4ENS5_IJNS4_1CILi2EEESB_NSA_ILi1EEEEEEEENS5_IJNSA_ILi256EEENSA_ILi128EEENSA_ILi32EEEEEENS_10bfloat16_tENS5_IJlSC_lEEESJ_SK_NS4_8TiledMMAINS4_8MMA_AtomIJNS4_26SM100_MMA_F16BF16_2x1SM_SSISJ_SJ_fLi256ELi128ELNS4_4UMMA5MajorE0ELSP_0ELNSO_7ScaleInE0ELSQ_0EEEEEENS4_6LayoutINS5_IJSC_SC_SC_EEENS5_IJNSA_ILi0EEESV_SV_EEEEENS5_IJNS4_10UnderscoreESY_SY_EEEEENS4_28SM100_TMA_2SM_LOAD_MULTICASTENS4_14ComposedLayoutINS4_7SwizzleILi2ELi4ELi3EEENS4_18smem_ptr_flag_bitsILi16EEENST_INS5_IJNSA_ILi8EEESH_EEENS5_IJSH_SC_EEEEEEEvNS4_8identityENS4_18SM100_TMA_2SM_LOADES1B_vS1C_EENS_8epilogue10collective18CollectiveEpilogueINS1F_23Sm100TmaWarpSpecializedILi4ELi2ELi32ELb1ELb0EEEJNS5_IJSG_SG_SH_EEENS5_IJNST_ISG_SC_EENST_ISH_SC_EEEEESJ_SK_SJ_SK_NS1F_6fusion15FusionCallbacksIS1J_NS1O_17LinearCombinationISJ_fSJ_fLNS_15FloatRoundStyleE2EEES1K_S1N_JEEENS4_5SM1004TMEM4LOAD26SM100_TMEM_LOAD_32dp32b32xENS4_13SM90_TMA_LOADES1B_NS4_39AutoVectorizingCopyWithAssumedAlignmentILi128EEENS4_14SM90_TMA_STOREES1B_S20_S20_EEEvvEEEEvNT_6ParamsE --------------------------
	.section	.nv.shared._ZN7cutlass13device_kernelINS_4gemm6kernel13GemmUniversalIN4cute5tupleIJiiiiEEENS1_10collective13CollectiveMmaINS1_35MainloopSm100TmaUmmaWarpSpecializedILi3ELi2ELi4ENS5_IJNS4_1CILi2EEESB_NSA_ILi1EEEEEEEENS5_IJNSA_ILi256EEENSA_ILi128EEENSA_ILi32EEEEEENS_10bfloat16_tENS5_IJlSC_lEEESJ_SK_NS4_8TiledMMAINS4_8MMA_AtomIJNS4_26SM100_MMA_F16BF16_2x1SM_SSISJ_SJ_fLi256ELi128ELNS4_4UMMA5MajorE0ELSP_0ELNSO_7ScaleInE0ELSQ_0EEEEEENS4_6LayoutINS5_IJSC_SC_SC_EEENS5_IJNSA_ILi0EEESV_SV_EEEEENS5_IJNS4_10UnderscoreESY_SY_EEEEENS4_28SM100_TMA_2SM_LOAD_MULTICASTENS4_14ComposedLayoutINS4_7SwizzleILi2ELi4ELi3EEENS4_18smem_ptr_flag_bitsILi16EEENST_INS5_IJNSA_ILi8EEESH_EEENS5_IJSH_SC_EEEEEEEvNS4_8identityENS4_18SM100_TMA_2SM_LOADES1B_vS1C_EENS_8epilogue10collective18CollectiveEpilogueINS1F_23Sm100TmaWarpSpecializedILi4ELi2ELi32ELb1ELb0EEEJNS5_IJSG_SG_SH_EEENS5_IJNST_ISG_SC_EENST_ISH_SC_EEEEESJ_SK_SJ_SK_NS1F_6fusion15FusionCallbacksIS1J_NS1O_17LinearCombinationISJ_fSJ_fLNS_15FloatRoundStyleE2EEES1K_S1N_JEEENS4_5SM1004TMEM4LOAD26SM100_TMEM_LOAD_32dp32b32xENS4_13SM90_TMA_LOADES1B_NS4_39AutoVectorizingCopyWithAssumedAlignmentILi128EEENS4_14SM90_TMA_STOREES1B_S20_S20_EEEvvEEEEvNT_6ParamsE,"aw",@nobits
	.sectionflags	@""
	.align	16
	.zero		1024


//--------------------- .nv.shared.reserved.0     --------------------------
	.section	.nv.shared.reserved.0,"aw",@nobits
	.weak		__nv_reservedSMEM_offset_0_alias
	.size		__nv_reservedSMEM_offset_0_alias, 0, 64
	.other		__nv_reservedSMEM_offset_0_alias,@"STO_CUDA_RESERVED_SHARED STV_DEFAULT"
__nv_reservedSMEM_offset_0_alias:
	.zero		0
.nv.shared.reserved.0:
	.zero		64
	.weak		__nv_reservedSMEM_tcgen05_partition
	.type		__nv_reservedSMEM_tcgen05_partition,@object
	.size		__nv_reservedSMEM_tcgen05_partition,(.L_0 - __nv_reservedSMEM_tcgen05_partition)
__nv_reservedSMEM_tcgen05_partition:
	.zero		32
.L_0:


//--------------------- .nv.global                --------------------------
	.section	.nv.global,"aw",@nobits
.nv.global:
	.type		_ZN39_INTERNAL_196130af_4_k_cu_980eb1ae_78074cute1_E,@object
	.size		_ZN39_INTERNAL_196130af_4_k_cu_980eb1ae_78074cute1_E,(_ZN39_INTERNAL_196130af_4_k_cu_980eb1ae_78074cuda3std3__45__cpo6cbeginE - _ZN39_INTERNAL_196130af_4_k_cu_980eb1ae_78074cute1_E)
_ZN39_INTERNAL_196130af_4_k_cu_980eb1ae_78074cute1_E:
	.zero		1
	.type		_ZN39_INTERNAL_196130af_4_k_cu_980eb1ae_78074cuda3std3__45__cpo6cbeginE,@object
	.size		_ZN39_INTERNAL_196130af_4_k_cu_980eb1ae_78074cuda3std3__45__cpo6cbeginE,(_ZN39_INTERNAL_196130af_4_k_cu_980eb1ae_78074cuda3std3__48in_placeE - _ZN39_INTERNAL_196130af_4_k_cu_980eb1ae_78074cuda3std3__45__cpo6cbeginE)
_ZN39_INTERNAL_196130af_4_k_cu_980eb1ae_78074cuda3std3__45__cpo6cbeginE:
	.zero		1
	.type		_ZN39_INTERNAL_196130af_4_k_cu_980eb1ae_78074cuda3std3__48in_placeE,@object
	.size		_ZN39_INTERNAL_196130af_4_k_cu_980eb1ae_78074cuda3std3__48in_placeE,(_ZN39_INTERNAL_196130af_4_k_cu_980eb1ae_78074cuda3std6ranges3__45__cpo9iter_moveE - _ZN39_INTERNAL_196130af_4_k_cu_980eb1ae_78074cuda3std3__48in_placeE)
_ZN39_INTERNAL_196130af_4_k_cu_980eb1ae_78074cuda3std3__48in_placeE:
	.zero		1
	.type		_ZN39_INTERNAL_196130af_4_k_cu_980eb1ae_78074cuda3std6ranges3__45__cpo9iter_moveE,@object
	.size		_ZN39_INTERNAL_196130af_4_k_cu_980eb1ae_78074cuda3std6ranges3__45__cpo9iter_moveE,(_ZN39_INTERNAL_196130af_4_k_cu_980eb1ae_78074cuda3std3__45__cpo5beginE - _ZN39_INTERNAL_196130af_4_k_cu_980eb1ae_78074cuda3std6ranges3__45__cpo9iter_moveE)
_ZN39_INTERNAL_196130af_4_k_cu_980eb1ae_78074cuda3std6ranges3__45__cpo9iter_moveE:
	.zero		1
	.type		_ZN39_INTERNAL_196130af_4_k_cu_980eb1ae_78074cuda3std3__45__cpo5beginE,@object
	.size		_ZN39_INTERNAL_196130af_4_k_cu_980eb1ae_78074cuda3std3__45__cpo5beginE,(_ZN39_INTERNAL_196130af_4_k_cu_980eb1ae_78074cuda3std3__441_GLOBAL__N__196130af_4_k_cu_980eb1ae_78076ignoreE - _ZN39_INTERNAL_196130af_4_k_cu_980eb1ae_78074cuda3std3__45__cpo5beginE)
_ZN39_INTERNAL_196130af_4_k_cu_980eb1ae_78074cuda3std3__45__cpo5beginE:
	.zero		1
	.type		_ZN39_INTERNAL_196130af_4_k_cu_980eb1ae_78074cuda3std3__441_GLOBAL__N__196130af_4_k_cu_980eb1ae_78076ignoreE,@object
	.size		_ZN39_INTERNAL_196130af_4_k_cu_980eb1ae_78074cuda3std3__441_GLOBAL__N__196130af_4_k_cu_980eb1ae_78076ignoreE,(_ZN39_INTERNAL_196130af_4_k_cu_980eb1ae_78074cute7productE - _ZN39_INTERNAL_196130af_4_k_cu_980eb1ae_78074cuda3std3__441_GLOBAL__N__196130af_4_k_cu_980eb1ae_78076ignoreE)
_ZN39_INTERNAL_196130af_4_k_cu_980eb1ae_78074cuda3std3__441_GLOBAL__N__196130af_4_k_cu_980eb1ae_78076ignoreE:
	.zero		1
	.type		_ZN39_INTERNAL_196130af_4_k_cu_980eb1ae_78074cute7productE,@object
	.size		_ZN39_INTERNAL_196130af_4_k_cu_980eb1ae_78074cute7productE,(_ZN39_INTERNAL_196130af_4_k_cu_980eb1ae_78074cuda3std3__45__cpo3endE - _ZN39_INTERNAL_196130af_4_k_cu_980eb1ae_78074cute7productE)
_ZN39_INTERNAL_196130af_4_k_cu_980eb1ae_78074cute7productE:
	.zero		1
	.type		_ZN39_INTERNAL_196130af_4_k_cu_980eb1ae_78074cuda3std3__45__cpo3endE,@object
	.size		_ZN39_INTERNAL_196130af_4_k_cu_980eb1ae_78074cuda3std3__45__cpo3endE,(_ZN39_INTERNAL_196130af_4_k_cu_980eb1ae_78074cuda3std3__419piecewise_constructE - _ZN39_INTERNAL_196130af_4_k_cu_980eb1ae_78074cuda3std3__45__cpo3endE)
_ZN39_INTERNAL_196130af_4_k_cu_980eb1ae_78074cuda3std3__45__cpo3endE:
	.zero		1
	.type		_ZN39_INTERNAL_196130af_4_k_cu_980eb1ae_78074cuda3std3__419piecewise_constructE,@object
	.size		_ZN39_INTERNAL_196130af_4_k_cu_980eb1ae_78074cuda3std3__419piecewise_constructE,(_ZN39_INTERNAL_196130af_4_k_cu_980eb1ae_78074cuda3std3__45__cpo4cendE - _ZN39_INTERNAL_196130af_4_k_cu_980eb1ae_78074cuda3std3__419piecewise_constructE)
_ZN39_INTERNAL_196130af_4_k_cu_980eb1ae_78074cuda3std3__419piecewise_constructE:
	.zero		1
	.type		_ZN39_INTERNAL_196130af_4_k_cu_980eb1ae_78074cuda3std3__45__cpo4cendE,@object
	.size		_ZN39_INTERNAL_196130af_4_k_cu_980eb1ae_78074cuda3std3__45__cpo4cendE,(_ZN39_INTERNAL_196130af_4_k_cu_980eb1ae_78074cuda3std6ranges3__45__cpo4swapE - _ZN39_INTERNAL_196130af_4_k_cu_980eb1ae_78074cuda3std3__45__cpo4cendE)
_ZN39_INTERNAL_196130af_4_k_cu_980eb1ae_78074cuda3std3__45__cpo4cendE:
	.zero		1
	.type		_ZN39_INTERNAL_196130af_4_k_cu_980eb1ae_78074cuda3std6ranges3__45__cpo4swapE,@object
	.size		_ZN39_INTERNAL_196130af_4_k_cu_980eb1ae_78074cuda3std6ranges3__45__cpo4swapE,(.L_10 - _ZN39_INTERNAL_196130af_4_k_cu_980eb1ae_78074cuda3std6ranges3__45__cpo4swapE)
_ZN39_INTERNAL_196130af_4_k_cu_980eb1ae_78074cuda3std6ranges3__45__cpo4swapE:
	.zero		1
.L_10:


//--------------------- .nv.constant0._ZN7cutlass13device_kernelINS_4gemm6kernel13GemmUniversalIN4cute5tupleIJiiiiEEENS1_10collective13CollectiveMmaINS1_35MainloopSm100TmaUmmaWarpSpecializedILi3ELi2ELi4ENS5_IJNS4_1CILi2EEESB_NSA_ILi1EEEEEEEENS5_IJNSA_ILi256EEENSA_ILi128EEENSA_ILi32EEEEEENS_10bfloat16_tENS5_IJlSC_lEEESJ_SK_NS4_8TiledMMAINS4_8MMA_AtomIJNS4_26SM100_MMA_F16BF16_2x1SM_SSISJ_SJ_fLi256ELi128ELNS4_4UMMA5MajorE0ELSP_0ELNSO_7ScaleInE0ELSQ_0EEEEEENS4_6LayoutINS5_IJSC_SC_SC_EEENS5_IJNSA_ILi0EEESV_SV_EEEEENS5_IJNS4_10UnderscoreESY_SY_EEEEENS4_28SM100_TMA_2SM_LOAD_MULTICASTENS4_14ComposedLayoutINS4_7SwizzleILi2ELi4ELi3EEENS4_18smem_ptr_flag_bitsILi16EEENST_INS5_IJNSA_ILi8EEESH_EEENS5_IJSH_SC_EEEEEEEvNS4_8identityENS4_18SM100_TMA_2SM_LOADES1B_vS1C_EENS_8epilogue10collective18CollectiveEpilogueINS1F_23Sm100TmaWarpSpecializedILi4ELi2ELi32ELb1ELb0EEEJNS5_IJSG_SG_SH_EEENS5_IJNST_ISG_SC_EENST_ISH_SC_EEEEESJ_SK_SJ_SK_NS1F_6fusion15FusionCallbacksIS1J_NS1O_17LinearCombinationISJ_fSJ_fLNS_15FloatRoundStyleE2EEES1K_S1N_JEEENS4_5SM1004TMEM4LOAD26SM100_TMEM_LOAD_32dp32b32xENS4_13SM90_TMA_LOADES1B_NS4_39AutoVectorizingCopyWithAssumedAlignmentILi128EEENS4_14SM90_TMA_STOREES1B_S20_S20_EEEvvEEEEvNT_6ParamsE --------------------------
	.section	.nv.constant0._ZN7cutlass13device_kernelINS_4gemm6kernel13GemmUniversalIN4cute5tupleIJiiiiEEENS1_10collective13CollectiveMmaINS1_35MainloopSm100TmaUmmaWarpSpecializedILi3ELi2ELi4ENS5_IJNS4_1CILi2EEESB_NSA_ILi1EEEEEEEENS5_IJNSA_ILi256EEENSA_ILi128EEENSA_ILi32EEEEEENS_10bfloat16_tENS5_IJlSC_lEEESJ_SK_NS4_8TiledMMAINS4_8MMA_AtomIJNS4_26SM100_MMA_F16BF16_2x1SM_SSISJ_SJ_fLi256ELi128ELNS4_4UMMA5MajorE0ELSP_0ELNSO_7ScaleInE0ELSQ_0EEEEEENS4_6LayoutINS5_IJSC_SC_SC_EEENS5_IJNSA_ILi0EEESV_SV_EEEEENS5_IJNS4_10UnderscoreESY_SY_EEEEENS4_28SM100_TMA_2SM_LOAD_MULTICASTENS4_14ComposedLayoutINS4_7SwizzleILi2ELi4ELi3EEENS4_18smem_ptr_flag_bitsILi16EEENST_INS5_IJNSA_ILi8EEESH_EEENS5_IJSH_SC_EEEEEEEvNS4_8identityENS4_18SM100_TMA_2SM_LOADES1B_vS1C_EENS_8epilogue10collective18CollectiveEpilogueINS1F_23Sm100TmaWarpSpecializedILi4ELi2ELi32ELb1ELb0EEEJNS5_IJSG_SG_SH_EEENS5_IJNST_ISG_SC_EENST_ISH_SC_EEEEESJ_SK_SJ_SK_NS1F_6fusion15FusionCallbacksIS1J_NS1O_17LinearCombinationISJ_fSJ_fLNS_15FloatRoundStyleE2EEES1K_S1N_JEEENS4_5SM1004TMEM4LOAD26SM100_TMEM_LOAD_32dp32b32xENS4_13SM90_TMA_LOADES1B_NS4_39AutoVectorizingCopyWithAssumedAlignmentILi128EEENS4_14SM90_TMA_STOREES1B_S20_S20_EEEvvEEEEvNT_6ParamsE,"a",@progbits
	.sectionflags	@""
	.align	4
.nv.constant0._ZN7cutlass13device_kernelINS_4gemm6kernel13GemmUniversalIN4cute5tupleIJiiiiEEENS1_10collective13CollectiveMmaINS1_35MainloopSm100TmaUmmaWarpSpecializedILi3ELi2ELi4ENS5_IJNS4_1CILi2EEESB_NSA_ILi1EEEEEEEENS5_IJNSA_ILi256EEENSA_ILi128EEENSA_ILi32EEEEEENS_10bfloat16_tENS5_IJlSC_lEEESJ_SK_NS4_8TiledMMAINS4_8MMA_AtomIJNS4_26SM100_MMA_F16BF16_2x1SM_SSISJ_SJ_fLi256ELi128ELNS4_4UMMA5MajorE0ELSP_0ELNSO_7ScaleInE0ELSQ_0EEEEEENS4_6LayoutINS5_IJSC_SC_SC_EEENS5_IJNSA_ILi0EEESV_SV_EEEEENS5_IJNS4_10UnderscoreESY_SY_EEEEENS4_28SM100_TMA_2SM_LOAD_MULTICASTENS4_14ComposedLayoutINS4_7SwizzleILi2ELi4ELi3EEENS4_18smem_ptr_flag_bitsILi16EEENST_INS5_IJNSA_ILi8EEESH_EEENS5_IJSH_SC_EEEEEEEvNS4_8identityENS4_18SM100_TMA_2SM_LOADES1B_vS1C_EENS_8epilogue10collective18CollectiveEpilogueINS1F_23Sm100TmaWarpSpecializedILi4ELi2ELi32ELb1ELb0EEEJNS5_IJSG_SG_SH_EEENS5_IJNST_ISG_SC_EENST_ISH_SC_EEEEESJ_SK_SJ_SK_NS1F_6fusion15FusionCallbacksIS1J_NS1O_17LinearCombinationISJ_fSJ_fLNS_15FloatRoundStyleE2EEES1K_S1N_JEEENS4_5SM1004TMEM4LOAD26SM100_TMEM_LOAD_32dp32b32xENS4_13SM90_TMA_LOADES1B_NS4_39AutoVectorizingCopyWithAssumedAlignmentILi128EEENS4_14SM90_TMA_STOREES1B_S20_S20_EEEvvEEEEvNT_6ParamsE:
	.zero		2944


//--------------------- SYMBOLS --------------------------

	.type		.nv.reservedSmem.offset0,@object
	.size		.nv.reservedSmem.offset0,0x4
	.type		.nv.reservedSmem.cap,@object
	.size		.nv.reservedSmem.cap,0x4
	.type		__assertfail,@function
